// auto-generated by cutlass_sweep.epilogue — config: {"arch": "sm_100", "cluster_m": 1, "cluster_n": 1, "dtype": "fp16", "fusion": "relu", "tile_k": 64, "tile_m": 128, "tile_n": 128}
#include "cutlass/cutlass.h"
#include "cutlass/gemm/collective/collective_builder.hpp"
#include "cutlass/gemm/device/gemm_universal_adapter.h"
#include "cutlass/gemm/kernel/gemm_universal.hpp"
#include "cutlass/epilogue/collective/collective_builder.hpp"
#include "cutlass/epilogue/fusion/operations.hpp"
#include "cutlass/epilogue/thread/activation.h"

using Elem = cutlass::half_t;
using Acc  = float;
using TileShape    = cute::Shape<cute::_128, cute::_128, cute::_64>;
using ClusterShape = cute::Shape<cute::_1, cute::_1, cute::_1>;
using FusionOp     = cutlass::epilogue::fusion::LinCombEltAct<cutlass::epilogue::thread::ReLU, Elem, Acc>;

using CollectiveEpilogue = typename cutlass::epilogue::collective::CollectiveBuilder<
    cutlass::arch::Sm100, cutlass::arch::OpClassTensorOp,
    TileShape, ClusterShape,
    cutlass::epilogue::collective::EpilogueTileAuto,
    Acc, Acc,
    Elem, cutlass::layout::RowMajor, 128 / cutlass::sizeof_bits<Elem>::value,
    Elem, cutlass::layout::RowMajor, 128 / cutlass::sizeof_bits<Elem>::value,
    cutlass::epilogue::collective::EpilogueScheduleAuto,
    FusionOp
  >::CollectiveOp;

using CollectiveMainloop = typename cutlass::gemm::collective::CollectiveBuilder<
    cutlass::arch::Sm100, cutlass::arch::OpClassTensorOp,
    Elem, cutlass::layout::RowMajor, 128 / cutlass::sizeof_bits<Elem>::value,
    Elem, cutlass::layout::ColumnMajor, 128 / cutlass::sizeof_bits<Elem>::value,
    Acc,
    TileShape, ClusterShape,
    cutlass::gemm::collective::StageCountAutoCarveout<
        static_cast<int>(sizeof(typename CollectiveEpilogue::SharedStorage))>,
    cutlass::gemm::collective::KernelScheduleAuto
  >::CollectiveOp;

using GemmKernel = cutlass::gemm::kernel::GemmUniversal<
    cute::Shape<int,int,int,int>, CollectiveMainloop, CollectiveEpilogue>;
using Gemm = cutlass::gemm::device::GemmUniversalAdapter<GemmKernel>;

auto* _anchor = &cutlass::device_kernel<GemmKernel>;


// ===== COMPILED SASS (sm_100a) =====

	.target	sm_100a

	.elftype	@"ET_EXEC"


//--------------------- .note.nv.tkinfo           --------------------------
	.section	.note.nv.tkinfo,"",@"SHT_NOTE"
	.sectionflags	@"SHF_NOTE_NV_TKINFO"
	.tkinfo
        /*0018*/ 	.word	0x00000002
        /*0030*/ 	.string	""
        /*0030*/ 	.string	"ptxas"
        /*0030*/ 	.string	"Cuda compilation tools, release 13.0, V13.0.88"
        /*0030*/ 	.string	"Build cuda_13.0.r13.0/compiler.36424714_0"
        /*0030*/ 	.string	"-arch sm_100a -m 64 "



//--------------------- .note.nv.cuinfo           --------------------------
	.section	.note.nv.cuinfo,"",@"SHT_NOTE"
	.sectionflags	@"SHF_NOTE_NV_CUINFO"
        /*0018*/ 	.short	0x0002
        /*001a*/ 	.short	0x0064
        /*001c*/ 	.short	0x0082
	.zero		2


//--------------------- .nv.info                  --------------------------
	.section	.nv.info,"",@"SHT_CUDA_INFO"
	.align	4


	//----- nvinfo : EIATTR_REGCOUNT
	.align		4
        /*0000*/ 	.byte	0x04, 0x2f
        /*0002*/ 	.short	(.L_19 - .L_18)
	.align		4
.L_18:
        /*0004*/ 	.word	index@(_ZN7cutlass13device_kernelINS_4gemm6kernel13GemmUniversalIN4cute5tupleIJiiiiEEENS1_10collective13CollectiveMmaINS1_35MainloopSm100TmaUmmaWarpSpecializedILi6ELi2ELi4ENS5_IJNS4_1CILi1EEESB_SB_EEEEENS5_IJNSA_ILi128EEESE_NSA_ILi64EEEEEENS_6half_tENS5_IJlSB_lEEESH_SI_NS4_8TiledMMAINS4_8MMA_AtomIJNS4_20SM100_MMA_F16BF16_SSISH_SH_fLi128ELi128ELNS4_4UMMA5MajorE0ELSN_0ELNSM_7ScaleInE0ELSO_0EEEEEENS4_6LayoutISC_NS5_IJNSA_ILi0EEESS_SS_EEEEENS5_IJNS4_10UnderscoreESV_SV_EEEEENS4_13SM90_TMA_LOADENS4_14ComposedLayoutINS4_7SwizzleILi3ELi4ELi3EEENS4_18smem_ptr_flag_bitsILi16EEENSR_INS5_IJNSA_ILi8EEESF_EEENS5_IJSF_SB_EEEEEEEvNS4_8identityESY_S18_vS19_EENS_8epilogue10collective18CollectiveEpilogueINS1B_23Sm100TmaWarpSpecializedILi4ELi2ELi32ELb1ELb0EEEJSG_NS5_IJNSR_ISE_SB_EENSR_INSA_ILi32EEESB_EEEEESH_SI_SH_SI_NS1B_6fusion15FusionCallbacksIS1F_NS1K_13LinCombEltActINS1B_6thread4ReLuESH_fSH_fLNS_15FloatRoundStyleE2EEESG_S1J_JEEENS4_5SM1004TMEM4LOAD26SM100_TMEM_LOAD_32dp32b32xESY_NSZ_INS10_ILi2ELi4ELi3EEES13_NSR_INS5_IJS14_S1H_EEENS5_IJS1H_SB_EEEEEEENS4_39AutoVectorizingCopyWithAssumedAlignmentILi128EEENS4_14SM90_TMA_STOREES20_S22_S22_EEEvvEEEEvNT_6ParamsE)
        /*0008*/ 	.word	0x00000072


	//----- nvinfo : EIATTR_FRAME_SIZE
	.align		4
.L_19:
        /*000c*/ 	.byte	0x04, 0x11
        /*000e*/ 	.short	(.L_21 - .L_20)
	.align		4
.L_20:
        /*0010*/ 	.word	index@($__internal_2_$__cuda_sm10x_tcgen05_guardrail_trap_unallocated_columns_being_dealloced)
        /*0014*/ 	.word	0x00000000


	//----- nvinfo : EIATTR_FRAME_SIZE
	.align		4
.L_21:
        /*0018*/ 	.byte	0x04, 0x11
        /*001a*/ 	.short	(.L_23 - .L_22)
	.align		4
.L_22:
        /*001c*/ 	.word	index@($__internal_1_$__cuda_sm10x_tcgen05_guardrail_trap_phase_invalid_during_alloc)
        /*0020*/ 	.word	0x00000000


	//----- nvinfo : EIATTR_FRAME_SIZE
	.align		4
.L_23:
        /*0024*/ 	.byte	0x04, 0x11
        /*0026*/ 	.short	(.L_25 - .L_24)
	.align		4
.L_24:
        /*0028*/ 	.word	index@($__internal_0_$__cuda_sm10x_tcgen05_guardrail_trap_col_being_dealloced_not_returned_by_alloc)
        /*002c*/ 	.word	0x00000000


	//----- nvinfo : EIATTR_FRAME_SIZE
	.align		4
.L_25:
        /*0030*/ 	.byte	0x04, 0x11
        /*0032*/ 	.short	(.L_27 - .L_26)
	.align		4
.L_26:
        /*0034*/ 	.word	index@(_ZN7cutlass13device_kernelINS_4gemm6kernel13GemmUniversalIN4cute5tupleIJiiiiEEENS1_10collective13CollectiveMmaINS1_35MainloopSm100TmaUmmaWarpSpecializedILi6ELi2ELi4ENS5_IJNS4_1CILi1EEESB_SB_EEEEENS5_IJNSA_ILi128EEESE_NSA_ILi64EEEEEENS_6half_tENS5_IJlSB_lEEESH_SI_NS4_8TiledMMAINS4_8MMA_AtomIJNS4_20SM100_MMA_F16BF16_SSISH_SH_fLi128ELi128ELNS4_4UMMA5MajorE0ELSN_0ELNSM_7ScaleInE0ELSO_0EEEEEENS4_6LayoutISC_NS5_IJNSA_ILi0EEESS_SS_EEEEENS5_IJNS4_10UnderscoreESV_SV_EEEEENS4_13SM90_TMA_LOADENS4_14ComposedLayoutINS4_7SwizzleILi3ELi4ELi3EEENS4_18smem_ptr_flag_bitsILi16EEENSR_INS5_IJNSA_ILi8EEESF_EEENS5_IJSF_SB_EEEEEEEvNS4_8identityESY_S18_vS19_EENS_8epilogue10collective18CollectiveEpilogueINS1B_23Sm100TmaWarpSpecializedILi4ELi2ELi32ELb1ELb0EEEJSG_NS5_IJNSR_ISE_SB_EENSR_INSA_ILi32EEESB_EEEEESH_SI_SH_SI_NS1B_6fusion15FusionCallbacksIS1F_NS1K_13LinCombEltActINS1B_6thread4ReLuESH_fSH_fLNS_15FloatRoundStyleE2EEESG_S1J_JEEENS4_5SM1004TMEM4LOAD26SM100_TMEM_LOAD_32dp32b32xESY_NSZ_INS10_ILi2ELi4ELi3EEES13_NSR_INS5_IJS14_S1H_EEENS5_IJS1H_SB_EEEEEEENS4_39AutoVectorizingCopyWithAssumedAlignmentILi128EEENS4_14SM90_TMA_STOREES20_S22_S22_EEEvvEEEEvNT_6ParamsE)
        /*0038*/ 	.word	0x00000000


	//----- nvinfo : EIATTR_MIN_STACK_SIZE
	.align		4
.L_27:
        /*003c*/ 	.byte	0x04, 0x12
        /*003e*/ 	.short	(.L_29 - .L_28)
	.align		4
.L_28:
        /*0040*/ 	.word	index@(_ZN7cutlass13device_kernelINS_4gemm6kernel13GemmUniversalIN4cute5tupleIJiiiiEEENS1_10collective13CollectiveMmaINS1_35MainloopSm100TmaUmmaWarpSpecializedILi6ELi2ELi4ENS5_IJNS4_1CILi1EEESB_SB_EEEEENS5_IJNSA_ILi128EEESE_NSA_ILi64EEEEEENS_6half_tENS5_IJlSB_lEEESH_SI_NS4_8TiledMMAINS4_8MMA_AtomIJNS4_20SM100_MMA_F16BF16_SSISH_SH_fLi128ELi128ELNS4_4UMMA5MajorE0ELSN_0ELNSM_7ScaleInE0ELSO_0EEEEEENS4_6LayoutISC_NS5_IJNSA_ILi0EEESS_SS_EEEEENS5_IJNS4_10UnderscoreESV_SV_EEEEENS4_13SM90_TMA_LOADENS4_14ComposedLayoutINS4_7SwizzleILi3ELi4ELi3EEENS4_18smem_ptr_flag_bitsILi16EEENSR_INS5_IJNSA_ILi8EEESF_EEENS5_IJSF_SB_EEEEEEEvNS4_8identityESY_S18_vS19_EENS_8epilogue10collective18CollectiveEpilogueINS1B_23Sm100TmaWarpSpecializedILi4ELi2ELi32ELb1ELb0EEEJSG_NS5_IJNSR_ISE_SB_EENSR_INSA_ILi32EEESB_EEEEESH_SI_SH_SI_NS1B_6fusion15FusionCallbacksIS1F_NS1K_13LinCombEltActINS1B_6thread4ReLuESH_fSH_fLNS_15FloatRoundStyleE2EEESG_S1J_JEEENS4_5SM1004TMEM4LOAD26SM100_TMEM_LOAD_32dp32b32xESY_NSZ_INS10_ILi2ELi4ELi3EEES13_NSR_INS5_IJS14_S1H_EEENS5_IJS1H_SB_EEEEEEENS4_39AutoVectorizingCopyWithAssumedAlignmentILi128EEENS4_14SM90_TMA_STOREES20_S22_S22_EEEvvEEEEvNT_6ParamsE)
        /*0044*/ 	.word	0x00000000
.L_29:


//--------------------- .nv.compat                --------------------------
	.section	.nv.compat,"",@"SHT_CUDA_COMPAT_INFO"
	.align	4
        /*0000*/ 	.byte	0x02, 0x09, 0x01, 0x00, 0x02, 0x02, 0x02, 0x00, 0x02, 0x05, 0x05, 0x00, 0x03, 0x07, 0x01, 0x01
        /*0010*/ 	.byte	0x02, 0x03, 0x01, 0x00, 0x02, 0x06, 0x01, 0x00, 0x04, 0x0b, 0x08, 0x00, 0x09, 0x00, 0x00, 0x00
        /*0020*/ 	.byte	0x00, 0x00, 0x00, 0x00


//--------------------- .nv.info._ZN7cutlass13device_kernelINS_4gemm6kernel13GemmUniversalIN4cute5tupleIJiiiiEEENS1_10collective13CollectiveMmaINS1_35MainloopSm100TmaUmmaWarpSpecializedILi6ELi2ELi4ENS5_IJNS4_1CILi1EEESB_SB_EEEEENS5_IJNSA_ILi128EEESE_NSA_ILi64EEEEEENS_6half_tENS5_IJlSB_lEEESH_SI_NS4_8TiledMMAINS4_8MMA_AtomIJNS4_20SM100_MMA_F16BF16_SSISH_SH_fLi128ELi128ELNS4_4UMMA5MajorE0ELSN_0ELNSM_7ScaleInE0ELSO_0EEEEEENS4_6LayoutISC_NS5_IJNSA_ILi0EEESS_SS_EEEEENS5_IJNS4_10UnderscoreESV_SV_EEEEENS4_13SM90_TMA_LOADENS4_14ComposedLayoutINS4_7SwizzleILi3ELi4ELi3EEENS4_18smem_ptr_flag_bitsILi16EEENSR_INS5_IJNSA_ILi8EEESF_EEENS5_IJSF_SB_EEEEEEEvNS4_8identityESY_S18_vS19_EENS_8epilogue10collective18CollectiveEpilogueINS1B_23Sm100TmaWarpSpecializedILi4ELi2ELi32ELb1ELb0EEEJSG_NS5_IJNSR_ISE_SB_EENSR_INSA_ILi32EEESB_EEEEESH_SI_SH_SI_NS1B_6fusion15FusionCallbacksIS1F_NS1K_13LinCombEltActINS1B_6thread4ReLuESH_fSH_fLNS_15FloatRoundStyleE2EEESG_S1J_JEEENS4_5SM1004TMEM4LOAD26SM100_TMEM_LOAD_32dp32b32xESY_NSZ_INS10_ILi2ELi4ELi3EEES13_NSR_INS5_IJS14_S1H_EEENS5_IJS1H_SB_EEEEEEENS4_39AutoVectorizingCopyWithAssumedAlignmentILi128EEENS4_14SM90_TMA_STOREES20_S22_S22_EEEvvEEEEvNT_6ParamsE --------------------------
	.section	.nv.info._ZN7cutlass13device_kernelINS_4gemm6kernel13GemmUniversalIN4cute5tupleIJiiiiEEENS1_10collective13CollectiveMmaINS1_35MainloopSm100TmaUmmaWarpSpecializedILi6ELi2ELi4ENS5_IJNS4_1CILi1EEESB_SB_EEEEENS5_IJNSA_ILi128EEESE_NSA_ILi64EEEEEENS_6half_tENS5_IJlSB_lEEESH_SI_NS4_8TiledMMAINS4_8MMA_AtomIJNS4_20SM100_MMA_F16BF16_SSISH_SH_fLi128ELi128ELNS4_4UMMA5MajorE0ELSN_0ELNSM_7ScaleInE0ELSO_0EEEEEENS4_6LayoutISC_NS5_IJNSA_ILi0EEESS_SS_EEEEENS5_IJNS4_10UnderscoreESV_SV_EEEEENS4_13SM90_TMA_LOADENS4_14ComposedLayoutINS4_7SwizzleILi3ELi4ELi3EEENS4_18smem_ptr_flag_bitsILi16EEENSR_INS5_IJNSA_ILi8EEESF_EEENS5_IJSF_SB_EEEEEEEvNS4_8identityESY_S18_vS19_EENS_8epilogue10collective18CollectiveEpilogueINS1B_23Sm100TmaWarpSpecializedILi4ELi2ELi32ELb1ELb0EEEJSG_NS5_IJNSR_ISE_SB_EENSR_INSA_ILi32EEESB_EEEEESH_SI_SH_SI_NS1B_6fusion15FusionCallbacksIS1F_NS1K_13LinCombEltActINS1B_6thread4ReLuESH_fSH_fLNS_15FloatRoundStyleE2EEESG_S1J_JEEENS4_5SM1004TMEM4LOAD26SM100_TMEM_LOAD_32dp32b32xESY_NSZ_INS10_ILi2ELi4ELi3EEES13_NSR_INS5_IJS14_S1H_EEENS5_IJS1H_SB_EEEEEEENS4_39AutoVectorizingCopyWithAssumedAlignmentILi128EEENS4_14SM90_TMA_STOREES20_S22_S22_EEEvvEEEEvNT_6ParamsE,"",@"SHT_CUDA_INFO"
	.sectionflags	@""
	.align	4


	//----- nvinfo : EIATTR_CUDA_API_VERSION
	.align		4
        /*0000*/ 	.byte	0x04, 0x37
        /*0002*/ 	.short	(.L_31 - .L_30)
.L_30:
        /*0004*/ 	.word	0x00000082


	//----- nvinfo : EIATTR_KPARAM_INFO
	.align		4
.L_31:
        /*0008*/ 	.byte	0x04, 0x17
        /*000a*/ 	.short	(.L_33 - .L_32)
.L_32:
        /*000c*/ 	.word	0x00000000
        /*0010*/ 	.short	0x0000
        /*0012*/ 	.short	0x0000
        /*0014*/ 	.byte	0x00, 0xf0, 0x01, 0x20


	//----- nvinfo : EIATTR_AT_ENTRY_FRAGMENTS
	.align		4
.L_33:
        /*0018*/ 	.byte	0x04, 0x4f
        /*001a*/ 	.short	(.L_35 - .L_34)


	//   ....[0]....
.L_34:
        /*001c*/ 	.word	0x00000006


	//----- nvinfo : EIATTR_RESERVED_SMEM_USED
	.align		4
.L_35:
        /*0020*/ 	.byte	0x01, 0x41
	.zero		2


	//----- nvinfo : EIATTR_SPARSE_MMA_MASK
	.align		4
        /*0024*/ 	.byte	0x03, 0x50
        /*0026*/ 	.short	0x0000


	//----- nvinfo : EIATTR_TCGEN05_1CTA_USED
	.align		4
        /*0028*/ 	.byte	0x01, 0x51
	.zero		2


	//----- nvinfo : EIATTR_MAXREG_COUNT
	.align		4
        /*002c*/ 	.byte	0x03, 0x1b
        /*002e*/ 	.short	0x00ff


	//----- nvinfo : EIATTR_NUM_BARRIERS
	.align		4
        /*0030*/ 	.byte	0x02, 0x4c
        /*0032*/ 	.byte	0x07
	.zero		1


	//----- nvinfo : EIATTR_EXTERNS
	.align		4
        /*0034*/ 	.byte	0x04, 0x0f
        /*0036*/ 	.short	(.L_37 - .L_36)


	//   ....[0]....
	.align		4
.L_36:
        /*0038*/ 	.word	index@(__assertfail)


	//----- nvinfo : EIATTR_MERCURY_ISA_VERSION
	.align		4
.L_37:
        /*003c*/ 	.byte	0x03, 0x5f
        /*003e*/ 	.short	0x0101


	//----- nvinfo : EIATTR_INT_WARP_WIDE_INSTR_OFFSETS
	.align		4
        /*0040*/ 	.byte	0x04, 0x31
        /*0042*/ 	.short	(.L_39 - .L_38)


	//   ....[0]....
.L_38:
        /*0044*/ 	.word	0x00001dc0


	//   ....[1]....
        /*0048*/ 	.word	0x00003920


	//   ....[2]....
        /*004c*/ 	.word	0x00003950


	//   ....[3]....
        /*0050*/ 	.word	0x000039a0


	//   ....[4]....
        /*0054*/ 	.word	0x000042c0


	//   ....[5]....
        /*0058*/ 	.word	0x00004320


	//   ....[6]....
        /*005c*/ 	.word	0x00004400


	//   ....[7]....
        /*0060*/ 	.word	0x00004470


	//   ....[8]....
        /*0064*/ 	.word	0x00004580


	//   ....[9]....
        /*0068*/ 	.word	0x00004610


	//   ....[10]....
        /*006c*/ 	.word	0x000047e0


	//   ....[11]....
        /*0070*/ 	.word	0x00004940


	//----- nvinfo : EIATTR_COOP_GROUP_MASK_REGIDS
	.align		4
.L_39:
        /*0074*/ 	.byte	0x04, 0x29
        /*0076*/ 	.short	(.L_41 - .L_40)


	//   ....[0]....
.L_40:
        /*0078*/ 	.word	0xffffffff


	//   ....[1]....
        /*007c*/ 	.word	0xffffffff


	//   ....[2]....
        /*0080*/ 	.word	0xffffffff


	//   ....[3]....
        /*0084*/ 	.word	0xffffffff


	//   ....[4]....
        /*0088*/ 	.word	0xffffffff


	//   ....[5]....
        /*008c*/ 	.word	0xffffffff


	//   ....[6]....
        /*0090*/ 	.word	0xffffffff


	//   ....[7]....
        /*0094*/ 	.word	0xffffffff


	//   ....[8]....
        /*0098*/ 	.word	0xffffffff


	//   ....[9]....
        /*009c*/ 	.word	0xffffffff


	//   ....[10]....
        /*00a0*/ 	.word	0xffffffff


	//   ....[11]....
        /*00a4*/ 	.word	0xffffffff


	//   ....[12]....
        /*00a8*/ 	.word	0xffffffff


	//----- nvinfo : EIATTR_COOP_GROUP_INSTR_OFFSETS
	.align		4
.L_41:
        /*00ac*/ 	.byte	0x04, 0x28
        /*00ae*/ 	.short	(.L_43 - .L_42)


	//   ....[0]....
.L_42:
        /*00b0*/ 	.word	0x00000090


	//   ....[1]....
        /*00b4*/ 	.word	0x000004a0


	//   ....[2]....
        /*00b8*/ 	.word	0x00000650


	//   ....[3]....
        /*00bc*/ 	.word	0x000007f0


	//   ....[4]....
        /*00c0*/ 	.word	0x000008f0


	//   ....[5]....
        /*00c4*/ 	.word	0x00000a60


	//   ....[6]....
        /*00c8*/ 	.word	0x00000c00


	//   ....[7]....
        /*00cc*/ 	.word	0x00001ca0


	//   ....[8]....
        /*00d0*/ 	.word	0x00002ba0


	//   ....[9]....
        /*00d4*/ 	.word	0x00002db0


	//   ....[10]....
        /*00d8*/ 	.word	0x00002de0


	//   ....[11]....
        /*00dc*/ 	.word	0x00003810


	//   ....[12]....
        /*00e0*/ 	.word	0x00003a40


	//----- nvinfo : EIATTR_VRC_CTA_INIT_COUNT
	.align		4
.L_43:
        /*00e4*/ 	.byte	0x02, 0x4a
        /*00e6*/ 	.byte	0x80
	.zero		1


	//----- nvinfo : EIATTR_SYSCALL_OFFSETS
	.align		4
        /*00e8*/ 	.byte	0x04, 0x46
        /*00ea*/ 	.short	(.L_45 - .L_44)


	//   ....[0]....
.L_44:
        /*00ec*/ 	.word	0x000053d0


	//   ....[1]....
        /*00f0*/ 	.word	0x000054c0


	//   ....[2]....
        /*00f4*/ 	.word	0x00005c80


	//   ....[3]....
        /*00f8*/ 	.word	0x00006900


	//   ....[4]....
        /*00fc*/ 	.word	0x00007550


	//   ....[5]....
        /*0100*/ 	.word	0x000081a0


	//----- nvinfo : EIATTR_MBARRIER_INSTR_OFFSETS
	.align		4
.L_45:
        /*0104*/ 	.byte	0x04, 0x39
        /*0106*/ 	.short	(.L_47 - .L_46)


	//   ....[0]....
.L_46:
        /*0108*/ 	.word	0x00000580
        /*010c*/ 	.word	0x000000ff
        /*0110*/ 	.word	0x00000000
        /*0114*/ 	.short	0x0100
        /*0116*/ 	.byte	0x05
	.zero		1


	//   ....[1]....
        /*0118*/ 	.word	0x00000590
        /*011c*/ 	.word	0x000000ff
        /*0120*/ 	.word	0x00000030
        /*0124*/ 	.short	0x0100
        /*0126*/ 	.byte	0x05
	.zero		1


	//   ....[2]....
        /*0128*/ 	.word	0x000005a0
        /*012c*/ 	.word	0x000000ff
        /*0130*/ 	.word	0x00000008
        /*0134*/ 	.short	0x0100
        /*0136*/ 	.byte	0x05
	.zero		1


	//   ....[3]....
        /*0138*/ 	.word	0x000005b0
        /*013c*/ 	.word	0x000000ff
        /*0140*/ 	.word	0x00000038
        /*0144*/ 	.short	0x0100
        /*0146*/ 	.byte	0x05
	.zero		1


	//   ....[4]....
        /*0148*/ 	.word	0x000005c0
        /*014c*/ 	.word	0x000000ff
        /*0150*/ 	.word	0x00000010
        /*0154*/ 	.short	0x0100
        /*0156*/ 	.byte	0x05
	.zero		1


	//   ....[5]....
        /*0158*/ 	.word	0x000005d0
        /*015c*/ 	.word	0x000000ff
        /*0160*/ 	.word	0x00000040
        /*0164*/ 	.short	0x0100
        /*0166*/ 	.byte	0x05
	.zero		1


	//   ....[6]....
        /*0168*/ 	.word	0x000005e0
        /*016c*/ 	.word	0x000000ff
        /*0170*/ 	.word	0x00000018
        /*0174*/ 	.short	0x0100
        /*0176*/ 	.byte	0x05
	.zero		1


	//   ....[7]....
        /*0178*/ 	.word	0x000005f0
        /*017c*/ 	.word	0x000000ff
        /*0180*/ 	.word	0x00000048
        /*0184*/ 	.short	0x0100
        /*0186*/ 	.byte	0x05
	.zero		1


	//   ....[8]....
        /*0188*/ 	.word	0x00000600
        /*018c*/ 	.word	0x000000ff
        /*0190*/ 	.word	0x00000020
        /*0194*/ 	.short	0x0100
        /*0196*/ 	.byte	0x05
	.zero		1


	//   ....[9]....
        /*0198*/ 	.word	0x00000610
        /*019c*/ 	.word	0x000000ff
        /*01a0*/ 	.word	0x00000050
        /*01a4*/ 	.short	0x0100
        /*01a6*/ 	.byte	0x05
	.zero		1


	//   ....[10]....
        /*01a8*/ 	.word	0x00000620
        /*01ac*/ 	.word	0x000000ff
        /*01b0*/ 	.word	0x00000028
        /*01b4*/ 	.short	0x0100
        /*01b6*/ 	.byte	0x05
	.zero		1


	//   ....[11]....
        /*01b8*/ 	.word	0x00000630
        /*01bc*/ 	.word	0x000000ff
        /*01c0*/ 	.word	0x00000058
        /*01c4*/ 	.short	0x0100
        /*01c6*/ 	.byte	0x05
	.zero		1


	//   ....[12]....
        /*01c8*/ 	.word	0x00000760
        /*01cc*/ 	.word	0x000000ff
        /*01d0*/ 	.word	0x00000060
        /*01d4*/ 	.short	0x0100
        /*01d6*/ 	.byte	0x07
	.zero		1


	//   ....[13]....
        /*01d8*/ 	.word	0x00000770
        /*01dc*/ 	.word	0x000000ff
        /*01e0*/ 	.word	0x00000080
        /*01e4*/ 	.short	0x0100
        /*01e6*/ 	.byte	0x07
	.zero		1


	//   ....[14]....
        /*01e8*/ 	.word	0x00000780
        /*01ec*/ 	.word	0x000000ff
        /*01f0*/ 	.word	0x00000068
        /*01f4*/ 	.short	0x0100
        /*01f6*/ 	.byte	0x07
	.zero		1


	//   ....[15]....
        /*01f8*/ 	.word	0x00000790
        /*01fc*/ 	.word	0x000000ff
        /*0200*/ 	.word	0x00000088
        /*0204*/ 	.short	0x0100
        /*0206*/ 	.byte	0x07
	.zero		1


	//   ....[16]....
        /*0208*/ 	.word	0x000007a0
        /*020c*/ 	.word	0x000000ff
        /*0210*/ 	.word	0x00000070
        /*0214*/ 	.short	0x0100
        /*0216*/ 	.byte	0x07
	.zero		1


	//   ....[17]....
        /*0218*/ 	.word	0x000007b0
        /*021c*/ 	.word	0x000000ff
        /*0220*/ 	.word	0x00000090
        /*0224*/ 	.short	0x0100
        /*0226*/ 	.byte	0x07
	.zero		1


	//   ....[18]....
        /*0228*/ 	.word	0x000007c0
        /*022c*/ 	.word	0x000000ff
        /*0230*/ 	.word	0x00000078
        /*0234*/ 	.short	0x0100
        /*0236*/ 	.byte	0x07
	.zero		1


	//   ....[19]....
        /*0238*/ 	.word	0x000007d0
        /*023c*/ 	.word	0x000000ff
        /*0240*/ 	.word	0x00000098
        /*0244*/ 	.short	0x0100
        /*0246*/ 	.byte	0x07
	.zero		1


	//   ....[20]....
        /*0248*/ 	.word	0x000008c0
        /*024c*/ 	.word	0x000000ff
        /*0250*/ 	.word	0x000000a0
        /*0254*/ 	.short	0x0100
        /*0256*/ 	.byte	0x05
	.zero		1


	//   ....[21]....
        /*0258*/ 	.word	0x000008d0
        /*025c*/ 	.word	0x000000ff
        /*0260*/ 	.word	0x000000a8
        /*0264*/ 	.short	0x0100
        /*0266*/ 	.byte	0x05
	.zero		1


	//   ....[22]....
        /*0268*/ 	.word	0x00000a10
        /*026c*/ 	.word	0x000000ff
        /*0270*/ 	.word	0x000000b0
        /*0274*/ 	.short	0x0100
        /*0276*/ 	.byte	0x05
	.zero		1


	//   ....[23]....
        /*0278*/ 	.word	0x00000a20
        /*027c*/ 	.word	0x000000ff
        /*0280*/ 	.word	0x000000c0
        /*0284*/ 	.short	0x0100
        /*0286*/ 	.byte	0x05
	.zero		1


	//   ....[24]....
        /*0288*/ 	.word	0x00000a30
        /*028c*/ 	.word	0x000000ff
        /*0290*/ 	.word	0x000000b8
        /*0294*/ 	.short	0x0100
        /*0296*/ 	.byte	0x05
	.zero		1


	//   ....[25]....
        /*0298*/ 	.word	0x00000a40
        /*029c*/ 	.word	0x000000ff
        /*02a0*/ 	.word	0x000000c8
        /*02a4*/ 	.short	0x0100
        /*02a6*/ 	.byte	0x05
	.zero		1


	//   ....[26]....
        /*02a8*/ 	.word	0x00000b70
        /*02ac*/ 	.word	0x000000ff
        /*02b0*/ 	.word	0x000000d0
        /*02b4*/ 	.short	0x0100
        /*02b6*/ 	.byte	0x07
	.zero		1


	//   ....[27]....
        /*02b8*/ 	.word	0x00000b80
        /*02bc*/ 	.word	0x000000ff
        /*02c0*/ 	.word	0x000000f0
        /*02c4*/ 	.short	0x0100
        /*02c6*/ 	.byte	0x07
	.zero		1


	//   ....[28]....
        /*02c8*/ 	.word	0x00000b90
        /*02cc*/ 	.word	0x000000ff
        /*02d0*/ 	.word	0x000000d8
        /*02d4*/ 	.short	0x0100
        /*02d6*/ 	.byte	0x07
	.zero		1


	//   ....[29]....
        /*02d8*/ 	.word	0x00000ba0
        /*02dc*/ 	.word	0x000000ff
        /*02e0*/ 	.word	0x000000f8
        /*02e4*/ 	.short	0x0100
        /*02e6*/ 	.byte	0x07
	.zero		1


	//   ....[30]....
        /*02e8*/ 	.word	0x00000bb0
        /*02ec*/ 	.word	0x000000ff
        /*02f0*/ 	.word	0x000000e0
        /*02f4*/ 	.short	0x0100
        /*02f6*/ 	.byte	0x07
	.zero		1


	//   ....[31]....
        /*02f8*/ 	.word	0x00000bc0
        /*02fc*/ 	.word	0x000000ff
        /*0300*/ 	.word	0x00000100
        /*0304*/ 	.short	0x0100
        /*0306*/ 	.byte	0x07
	.zero		1


	//   ....[32]....
        /*0308*/ 	.word	0x00000bd0
        /*030c*/ 	.word	0x000000ff
        /*0310*/ 	.word	0x000000e8
        /*0314*/ 	.short	0x0100
        /*0316*/ 	.byte	0x07
	.zero		1


	//   ....[33]....
        /*0318*/ 	.word	0x00000be0
        /*031c*/ 	.word	0x000000ff
        /*0320*/ 	.word	0x00000108
        /*0324*/ 	.short	0x0100
        /*0326*/ 	.byte	0x07
	.zero		1


	//   ....[34]....
        /*0328*/ 	.word	0x00000cd0
        /*032c*/ 	.word	0x000000ff
        /*0330*/ 	.word	0x00000110
        /*0334*/ 	.short	0x0100
        /*0336*/ 	.byte	0x05
	.zero		1


	//   ....[35]....
        /*0338*/ 	.word	0x00000ce0
        /*033c*/ 	.word	0x000000ff
        /*0340*/ 	.word	0x00000120
        /*0344*/ 	.short	0x0100
        /*0346*/ 	.byte	0x05
	.zero		1


	//   ....[36]....
        /*0348*/ 	.word	0x00000cf0
        /*034c*/ 	.word	0x000000ff
        /*0350*/ 	.word	0x00000118
        /*0354*/ 	.short	0x0100
        /*0356*/ 	.byte	0x05
	.zero		1


	//   ....[37]....
        /*0358*/ 	.word	0x00000d00
        /*035c*/ 	.word	0x000000ff
        /*0360*/ 	.word	0x00000128
        /*0364*/ 	.short	0x0100
        /*0366*/ 	.byte	0x05
	.zero		1


	//   ....[38]....
        /*0368*/ 	.word	0x000015b0
        /*036c*/ 	.word	0x00000002
        /*0370*/ 	.word	0x00000120
        /*0374*/ 	.short	0x010a
        /*0376*/ 	.byte	0xff
	.zero		1


	//   ....[39]....
        /*0378*/ 	.word	0x000015e0
        /*037c*/ 	.word	0x00000002
        /*0380*/ 	.word	0x00000110
        /*0384*/ 	.short	0x0101
        /*0386*/ 	.byte	0xff
	.zero		1


	//   ....[40]....
        /*0388*/ 	.word	0x000016b0
        /*038c*/ 	.word	0x000000ff
        /*0390*/ 	.word	0x00000030
        /*0394*/ 	.short	0x010a
        /*0396*/ 	.byte	0x08
	.zero		1


	//   ....[41]....
        /*0398*/ 	.word	0x00001750
        /*039c*/ 	.word	0x000000ff
        /*03a0*/ 	.word	0x00000030
        /*03a4*/ 	.short	0x010a
        /*03a6*/ 	.byte	0x21
	.zero		1


	//   ....[42]....
        /*03a8*/ 	.word	0x000018b0
        /*03ac*/ 	.word	0x000000ff
        /*03b0*/ 	.word	0x00000030
        /*03b4*/ 	.short	0x010a
        /*03b6*/ 	.byte	0x08
	.zero		1


	//   ....[43]....
        /*03b8*/ 	.word	0x000019c0
        /*03bc*/ 	.word	0x000000ff
        /*03c0*/ 	.word	0x000000a8
        /*03c4*/ 	.short	0x0101
        /*03c6*/ 	.byte	0x04
	.zero		1


	//   ....[44]....
        /*03c8*/ 	.word	0x000019d0
        /*03cc*/ 	.word	0x000000ff
        /*03d0*/ 	.word	0x00000030
        /*03d4*/ 	.short	0x010a
        /*03d6*/ 	.byte	0x08
	.zero		1


	//   ....[45]....
        /*03d8*/ 	.word	0x00001a50
        /*03dc*/ 	.word	0x000000ff
        /*03e0*/ 	.word	0x00000030
        /*03e4*/ 	.short	0x010a
        /*03e6*/ 	.byte	0x11
	.zero		1


	//   ....[46]....
        /*03e8*/ 	.word	0x00001bb0
        /*03ec*/ 	.word	0x000000ff
        /*03f0*/ 	.word	0x00000030
        /*03f4*/ 	.short	0x010a
        /*03f6*/ 	.byte	0x08
	.zero		1


	//   ....[47]....
        /*03f8*/ 	.word	0x00001cd0
        /*03fc*/ 	.word	0x00000002
        /*0400*/ 	.word	0x000000b0
        /*0404*/ 	.short	0x010a
        /*0406*/ 	.byte	0xff
	.zero		1


	//   ....[48]....
        /*0408*/ 	.word	0x00001d90
        /*040c*/ 	.word	0x00000002
        /*0410*/ 	.word	0x00000000
        /*0414*/ 	.short	0x0101
        /*0416*/ 	.byte	0xff
	.zero		1


	//   ....[49]....
        /*0418*/ 	.word	0x000022f0
        /*041c*/ 	.word	0x000000ff
        /*0420*/ 	.word	0x00000000
        /*0424*/ 	.short	0x010a
        /*0426*/ 	.byte	0x05
	.zero		1


	//   ....[50]....
        /*0428*/ 	.word	0x00002380
        /*042c*/ 	.word	0x000000ff
        /*0430*/ 	.word	0x00000000
        /*0434*/ 	.short	0x010a
        /*0436*/ 	.byte	0x05
	.zero		1


	//   ....[51]....
        /*0438*/ 	.word	0x00002410
        /*043c*/ 	.word	0x000000ff
        /*0440*/ 	.word	0x00000000
        /*0444*/ 	.short	0x010a
        /*0446*/ 	.byte	0x05
	.zero		1


	//   ....[52]....
        /*0448*/ 	.word	0x000024a0
        /*044c*/ 	.word	0x000000ff
        /*0450*/ 	.word	0x00000000
        /*0454*/ 	.short	0x010a
        /*0456*/ 	.byte	0x05
	.zero		1


	//   ....[53]....
        /*0458*/ 	.word	0x00002530
        /*045c*/ 	.word	0x000000ff
        /*0460*/ 	.word	0x00000000
        /*0464*/ 	.short	0x010a
        /*0466*/ 	.byte	0x05
	.zero		1


	//   ....[54]....
        /*0468*/ 	.word	0x000025d0
        /*046c*/ 	.word	0x00000000
        /*0470*/ 	.word	0x00000000
        /*0474*/ 	.short	0x010a
        /*0476*/ 	.byte	0xff
	.zero		1


	//   ....[55]....
        /*0478*/ 	.word	0x000026f0
        /*047c*/ 	.word	0x00000000
        /*0480*/ 	.word	0x00000110
        /*0484*/ 	.short	0x010a
        /*0486*/ 	.byte	0xff
	.zero		1


	//   ....[56]....
        /*0488*/ 	.word	0x00002760
        /*048c*/ 	.word	0x00000000
        /*0490*/ 	.word	0x00000000
        /*0494*/ 	.short	0x0101
        /*0496*/ 	.byte	0xff
	.zero		1


	//   ....[57]....
        /*0498*/ 	.word	0x00002780
        /*049c*/ 	.word	0x000000ff
        /*04a0*/ 	.word	0x000000c0
        /*04a4*/ 	.short	0x010a
        /*04a6*/ 	.byte	0x05
	.zero		1


	//   ....[58]....
        /*04a8*/ 	.word	0x000028a0
        /*04ac*/ 	.word	0x00000000
        /*04b0*/ 	.word	0x000000b0
        /*04b4*/ 	.short	0x010a
        /*04b6*/ 	.byte	0xff
	.zero		1


	//   ....[59]....
        /*04b8*/ 	.word	0x000029a0
        /*04bc*/ 	.word	0x00000000
        /*04c0*/ 	.word	0x00000000
        /*04c4*/ 	.short	0x0101
        /*04c6*/ 	.byte	0xff
	.zero		1


	//   ....[60]....
        /*04c8*/ 	.word	0x00002a30
        /*04cc*/ 	.word	0x000000ff
        /*04d0*/ 	.word	0x000000c0
        /*04d4*/ 	.short	0x0106
        /*04d6*/ 	.byte	0x05
	.zero		1


	//   ....[61]....
        /*04d8*/ 	.word	0x00002a50
        /*04dc*/ 	.word	0x000000ff
        /*04e0*/ 	.word	0x000000c0
        /*04e4*/ 	.short	0x010a
        /*04e6*/ 	.byte	0x05
	.zero		1


	//   ....[62]....
        /*04e8*/ 	.word	0x00002ae0
        /*04ec*/ 	.word	0x000000ff
        /*04f0*/ 	.word	0x000000c0
        /*04f4*/ 	.short	0x0106
        /*04f6*/ 	.byte	0x04
	.zero		1


	//   ....[63]....
        /*04f8*/ 	.word	0x00002b20
        /*04fc*/ 	.word	0x00000000
        /*0500*/ 	.word	0x000000c0
        /*0504*/ 	.short	0x010a
        /*0506*/ 	.byte	0xff
	.zero		1


	//   ....[64]....
        /*0508*/ 	.word	0x00003060
        /*050c*/ 	.word	0x00000000
        /*0510*/ 	.word	0x000000b0
        /*0514*/ 	.short	0x010a
        /*0516*/ 	.byte	0xff
	.zero		1


	//   ....[65]....
        /*0518*/ 	.word	0x00003170
        /*051c*/ 	.word	0x00000003
        /*0520*/ 	.word	0x00000000
        /*0524*/ 	.short	0x0101
        /*0526*/ 	.byte	0xff
	.zero		1


	//   ....[66]....
        /*0528*/ 	.word	0x00003180
        /*052c*/ 	.word	0x000000ff
        /*0530*/ 	.word	0x00000000
        /*0534*/ 	.short	0x010a
        /*0536*/ 	.byte	0x06
	.zero		1


	//   ....[67]....
        /*0538*/ 	.word	0x000031a0
        /*053c*/ 	.word	0x000000ff
        /*0540*/ 	.word	0x000000f0
        /*0544*/ 	.short	0x010a
        /*0546*/ 	.byte	0x07
	.zero		1


	//   ....[68]....
        /*0548*/ 	.word	0x00003270
        /*054c*/ 	.word	0x000000ff
        /*0550*/ 	.word	0x00000000
        /*0554*/ 	.short	0x010a
        /*0556*/ 	.byte	0x06
	.zero		1


	//   ....[69]....
        /*0558*/ 	.word	0x000033a0
        /*055c*/ 	.word	0x000000ff
        /*0560*/ 	.word	0x00000000
        /*0564*/ 	.short	0x010a
        /*0566*/ 	.byte	0x1a
	.zero		1


	//   ....[70]....
        /*0568*/ 	.word	0x00003640
        /*056c*/ 	.word	0x000000ff
        /*0570*/ 	.word	0x00000000
        /*0574*/ 	.short	0x010a
        /*0576*/ 	.byte	0x06
	.zero		1


	//   ....[71]....
        /*0578*/ 	.word	0x000036d0
        /*057c*/ 	.word	0x000000ff
        /*0580*/ 	.word	0x00000000
        /*0584*/ 	.short	0x010a
        /*0586*/ 	.byte	0x06
	.zero		1


	//   ....[72]....
        /*0588*/ 	.word	0x00003760
        /*058c*/ 	.word	0x000000ff
        /*0590*/ 	.word	0x00000000
        /*0594*/ 	.short	0x010a
        /*0596*/ 	.byte	0x06
	.zero		1


	//   ....[73]....
        /*0598*/ 	.word	0x000037f0
        /*059c*/ 	.word	0x000000ff
        /*05a0*/ 	.word	0x00000000
        /*05a4*/ 	.short	0x010a
        /*05a6*/ 	.byte	0x07
	.zero		1


	//   ....[74]....
        /*05a8*/ 	.word	0x00003c70
        /*05ac*/ 	.word	0x00000000
        /*05b0*/ 	.word	0x000000b0
        /*05b4*/ 	.short	0x010a
        /*05b6*/ 	.byte	0xff
	.zero		1


	//   ....[75]....
        /*05b8*/ 	.word	0x00003d30
        /*05bc*/ 	.word	0x00000000
        /*05c0*/ 	.word	0x00000000
        /*05c4*/ 	.short	0x0101
        /*05c6*/ 	.byte	0xff
	.zero		1


	//   ....[76]....
        /*05c8*/ 	.word	0x00004050
        /*05cc*/ 	.word	0x000000ff
        /*05d0*/ 	.word	0x000000a8
        /*05d4*/ 	.short	0x010a
        /*05d6*/ 	.byte	0x07
	.zero		1


	//   ....[77]....
        /*05d8*/ 	.word	0x00004240
        /*05dc*/ 	.word	0x000000ff
        /*05e0*/ 	.word	0x00000080
        /*05e4*/ 	.short	0x010a
        /*05e6*/ 	.byte	0x07
	.zero		1


	//   ....[78]....
        /*05e8*/ 	.word	0x000043b0
        /*05ec*/ 	.word	0x000000ff
        /*05f0*/ 	.word	0x00000060
        /*05f4*/ 	.short	0x010b
        /*05f6*/ 	.byte	0x07
	.zero		1


	//   ....[79]....
        /*05f8*/ 	.word	0x000043c0
        /*05fc*/ 	.word	0x000000ff
        /*0600*/ 	.word	0x00000000
        /*0604*/ 	.short	0x0101
        /*0606*/ 	.byte	0x08
	.zero		1


	//   ....[80]....
        /*0608*/ 	.word	0x000043d0
        /*060c*/ 	.word	0x000000ff
        /*0610*/ 	.word	0x00000088
        /*0614*/ 	.short	0x010a
        /*0616*/ 	.byte	0x07
	.zero		1


	//   ....[81]....
        /*0618*/ 	.word	0x00004520
        /*061c*/ 	.word	0x000000ff
        /*0620*/ 	.word	0x00000068
        /*0624*/ 	.short	0x010b
        /*0626*/ 	.byte	0x07
	.zero		1


	//   ....[82]....
        /*0628*/ 	.word	0x00004530
        /*062c*/ 	.word	0x000000ff
        /*0630*/ 	.word	0x00000000
        /*0634*/ 	.short	0x0101
        /*0636*/ 	.byte	0x08
	.zero		1


	//   ....[83]....
        /*0638*/ 	.word	0x00004540
        /*063c*/ 	.word	0x000000ff
        /*0640*/ 	.word	0x00000090
        /*0644*/ 	.short	0x010a
        /*0646*/ 	.byte	0x07
	.zero		1


	//   ....[84]....
        /*0648*/ 	.word	0x000046c0
        /*064c*/ 	.word	0x000000ff
        /*0650*/ 	.word	0x00000070
        /*0654*/ 	.short	0x010b
        /*0656*/ 	.byte	0x07
	.zero		1


	//   ....[85]....
        /*0658*/ 	.word	0x00004700
        /*065c*/ 	.word	0x000000ff
        /*0660*/ 	.word	0x00000000
        /*0664*/ 	.short	0x0101
        /*0666*/ 	.byte	0x08
	.zero		1


	//   ....[86]....
        /*0668*/ 	.word	0x00004740
        /*066c*/ 	.word	0x000000ff
        /*0670*/ 	.word	0x00000098
        /*0674*/ 	.short	0x010a
        /*0676*/ 	.byte	0x07
	.zero		1


	//   ....[87]....
        /*0678*/ 	.word	0x00004980
        /*067c*/ 	.word	0x000000ff
        /*0680*/ 	.word	0x00000078
        /*0684*/ 	.short	0x010b
        /*0686*/ 	.byte	0x07
	.zero		1


	//   ....[88]....
        /*0688*/ 	.word	0x000049a0
        /*068c*/ 	.word	0x000000ff
        /*0690*/ 	.word	0x00000000
        /*0694*/ 	.short	0x0101
        /*0696*/ 	.byte	0x0d
	.zero		1


	//   ....[89]....
        /*0698*/ 	.word	0x000049d0
        /*069c*/ 	.word	0x000000ff
        /*06a0*/ 	.word	0x00000080
        /*06a4*/ 	.short	0x010a
        /*06a6*/ 	.byte	0x07
	.zero		1


	//   ....[90]....
        /*06a8*/ 	.word	0x000049f0
        /*06ac*/ 	.word	0x000000ff
        /*06b0*/ 	.word	0x00000088
        /*06b4*/ 	.short	0x010a
        /*06b6*/ 	.byte	0x07
	.zero		1


	//   ....[91]....
        /*06b8*/ 	.word	0x00004a10
        /*06bc*/ 	.word	0x000000ff
        /*06c0*/ 	.word	0x00000090
        /*06c4*/ 	.short	0x010a
        /*06c6*/ 	.byte	0x07
	.zero		1


	//   ....[92]....
        /*06c8*/ 	.word	0x00004a50
        /*06cc*/ 	.word	0x00000000
        /*06d0*/ 	.word	0x00000098
        /*06d4*/ 	.short	0x010a
        /*06d6*/ 	.byte	0xff
	.zero		1


	//   ....[93]....
        /*06d8*/ 	.word	0x00004d90
        /*06dc*/ 	.word	0x00000000
        /*06e0*/ 	.word	0x000000b0
        /*06e4*/ 	.short	0x010a
        /*06e6*/ 	.byte	0xff
	.zero		1


	//   ....[94]....
        /*06e8*/ 	.word	0x00004ea0
        /*06ec*/ 	.word	0x00000000
        /*06f0*/ 	.word	0x00000000
        /*06f4*/ 	.short	0x0101
        /*06f6*/ 	.byte	0xff
	.zero		1


	//   ....[95]....
        /*06f8*/ 	.word	0x00005810
        /*06fc*/ 	.word	0x000000ff
        /*0700*/ 	.word	0x00000060
        /*0704*/ 	.short	0x010a
        /*0706*/ 	.byte	0x2e
	.zero		1


	//   ....[96]....
        /*0708*/ 	.word	0x00005970
        /*070c*/ 	.word	0x00000040
        /*0710*/ 	.word	0x000000d0
        /*0714*/ 	.short	0x010a
        /*0716*/ 	.byte	0xff
	.zero		1


	//   ....[97]....
        /*0718*/ 	.word	0x00005a70
        /*071c*/ 	.word	0x000000ff
        /*0720*/ 	.word	0x00000060
        /*0724*/ 	.short	0x010a
        /*0726*/ 	.byte	0x2e
	.zero		1


	//   ....[98]....
        /*0728*/ 	.word	0x00005b60
        /*072c*/ 	.word	0x00000040
        /*0730*/ 	.word	0x000000d0
        /*0734*/ 	.short	0x010a
        /*0736*/ 	.byte	0xff
	.zero		1


	//   ....[99]....
        /*0738*/ 	.word	0x00006630
        /*073c*/ 	.word	0x00000000
        /*0740*/ 	.word	0x00000000
        /*0744*/ 	.short	0x0101
        /*0746*/ 	.byte	0xff
	.zero		1


	//   ....[100]....
        /*0748*/ 	.word	0x00006640
        /*074c*/ 	.word	0x00000002
        /*0750*/ 	.word	0x00000060
        /*0754*/ 	.short	0x010a
        /*0756*/ 	.byte	0xff
	.zero		1


	//   ....[101]....
        /*0758*/ 	.word	0x00006720
        /*075c*/ 	.word	0x00000002
        /*0760*/ 	.word	0x00000060
        /*0764*/ 	.short	0x010a
        /*0766*/ 	.byte	0xff
	.zero		1


	//   ....[102]....
        /*0768*/ 	.word	0x00007280
        /*076c*/ 	.word	0x00000048
        /*0770*/ 	.word	0x00000000
        /*0774*/ 	.short	0x0101
        /*0776*/ 	.byte	0xff
	.zero		1


	//   ....[103]....
        /*0778*/ 	.word	0x000072a0
        /*077c*/ 	.word	0x00000000
        /*0780*/ 	.word	0x00000060
        /*0784*/ 	.short	0x010a
        /*0786*/ 	.byte	0xff
	.zero		1


	//   ....[104]....
        /*0788*/ 	.word	0x00007370
        /*078c*/ 	.word	0x00000000
        /*0790*/ 	.word	0x00000060
        /*0794*/ 	.short	0x010a
        /*0796*/ 	.byte	0xff
	.zero		1


	//   ....[105]....
        /*0798*/ 	.word	0x00007ed0
        /*079c*/ 	.word	0x00000048
        /*07a0*/ 	.word	0x00000000
        /*07a4*/ 	.short	0x0101
        /*07a6*/ 	.byte	0xff
	.zero		1


	//   ....[106]....
        /*07a8*/ 	.word	0x00007ef0
        /*07ac*/ 	.word	0x00000000
        /*07b0*/ 	.word	0x00000060
        /*07b4*/ 	.short	0x010a
        /*07b6*/ 	.byte	0xff
	.zero		1


	//   ....[107]....
        /*07b8*/ 	.word	0x00007fc0
        /*07bc*/ 	.word	0x00000000
        /*07c0*/ 	.word	0x00000060
        /*07c4*/ 	.short	0x010a
        /*07c6*/ 	.byte	0xff
	.zero		1


	//   ....[108]....
        /*07c8*/ 	.word	0x00008300
        /*07cc*/ 	.word	0x000000ff
        /*07d0*/ 	.word	0x00000000
        /*07d4*/ 	.short	0x0101
        /*07d6*/ 	.byte	0x05
	.zero		1


	//   ....[109]....
        /*07d8*/ 	.word	0x00008b80
        /*07dc*/ 	.word	0x00000000
        /*07e0*/ 	.word	0x00000000
        /*07e4*/ 	.short	0x0101
        /*07e6*/ 	.byte	0xff
	.zero		1


	//   ....[110]....
        /*07e8*/ 	.word	0x00008df0
        /*07ec*/ 	.word	0x000000ff
        /*07f0*/ 	.word	0x00000000
        /*07f4*/ 	.short	0x0101
        /*07f6*/ 	.byte	0x04
	.zero		1


	//   ....[111]....
        /*07f8*/ 	.word	0x00008e10
        /*07fc*/ 	.word	0x00000002
        /*0800*/ 	.word	0x00000120
        /*0804*/ 	.short	0x010a
        /*0806*/ 	.byte	0xff
	.zero		1


	//   ....[112]....
        /*0808*/ 	.word	0x00008e70
        /*080c*/ 	.word	0x00000002
        /*0810*/ 	.word	0x00000030
        /*0814*/ 	.short	0x010a
        /*0816*/ 	.byte	0xff
	.zero		1


	//   ....[113]....
        /*0818*/ 	.word	0x00008ed0
        /*081c*/ 	.word	0x00000002
        /*0820*/ 	.word	0x00000030
        /*0824*/ 	.short	0x010a
        /*0826*/ 	.byte	0xff
	.zero		1


	//   ....[114]....
        /*0828*/ 	.word	0x00008f20
        /*082c*/ 	.word	0x00000002
        /*0830*/ 	.word	0x000000b0
        /*0834*/ 	.short	0x010a
        /*0836*/ 	.byte	0xff
	.zero		1


	//   ....[115]....
        /*0838*/ 	.word	0x00008f80
        /*083c*/ 	.word	0x00000000
        /*0840*/ 	.word	0x00000000
        /*0844*/ 	.short	0x010a
        /*0846*/ 	.byte	0xff
	.zero		1


	//   ....[116]....
        /*0848*/ 	.word	0x00008fe0
        /*084c*/ 	.word	0x00000000
        /*0850*/ 	.word	0x00000000
        /*0854*/ 	.short	0x010a
        /*0856*/ 	.byte	0xff
	.zero		1


	//   ....[117]....
        /*0858*/ 	.word	0x00009040
        /*085c*/ 	.word	0x00000000
        /*0860*/ 	.word	0x00000000
        /*0864*/ 	.short	0x010a
        /*0866*/ 	.byte	0xff
	.zero		1


	//   ....[118]....
        /*0868*/ 	.word	0x000090a0
        /*086c*/ 	.word	0x00000000
        /*0870*/ 	.word	0x00000000
        /*0874*/ 	.short	0x010a
        /*0876*/ 	.byte	0xff
	.zero		1


	//   ....[119]....
        /*0878*/ 	.word	0x00009100
        /*087c*/ 	.word	0x00000000
        /*0880*/ 	.word	0x00000000
        /*0884*/ 	.short	0x010a
        /*0886*/ 	.byte	0xff
	.zero		1


	//   ....[120]....
        /*0888*/ 	.word	0x00009150
        /*088c*/ 	.word	0x00000000
        /*0890*/ 	.word	0x00000110
        /*0894*/ 	.short	0x010a
        /*0896*/ 	.byte	0xff
	.zero		1


	//   ....[121]....
        /*0898*/ 	.word	0x000091b0
        /*089c*/ 	.word	0x00000000
        /*08a0*/ 	.word	0x000000c0
        /*08a4*/ 	.short	0x010a
        /*08a6*/ 	.byte	0xff
	.zero		1


	//   ....[122]....
        /*08a8*/ 	.word	0x00009200
        /*08ac*/ 	.word	0x00000000
        /*08b0*/ 	.word	0x000000b0
        /*08b4*/ 	.short	0x010a
        /*08b6*/ 	.byte	0xff
	.zero		1


	//   ....[123]....
        /*08b8*/ 	.word	0x00009260
        /*08bc*/ 	.word	0x00000000
        /*08c0*/ 	.word	0x000000c0
        /*08c4*/ 	.short	0x010a
        /*08c6*/ 	.byte	0xff
	.zero		1


	//   ....[124]....
        /*08c8*/ 	.word	0x000092b0
        /*08cc*/ 	.word	0x00000000
        /*08d0*/ 	.word	0x000000b0
        /*08d4*/ 	.short	0x010a
        /*08d6*/ 	.byte	0xff
	.zero		1


	//   ....[125]....
        /*08d8*/ 	.word	0x00009310
        /*08dc*/ 	.word	0x00000002
        /*08e0*/ 	.word	0x000000f0
        /*08e4*/ 	.short	0x010a
        /*08e6*/ 	.byte	0xff
	.zero		1


	//   ....[126]....
        /*08e8*/ 	.word	0x00009370
        /*08ec*/ 	.word	0x00000000
        /*08f0*/ 	.word	0x00000000
        /*08f4*/ 	.short	0x010a
        /*08f6*/ 	.byte	0xff
	.zero		1


	//   ....[127]....
        /*08f8*/ 	.word	0x000093d0
        /*08fc*/ 	.word	0x00000000
        /*0900*/ 	.word	0x00000000
        /*0904*/ 	.short	0x010a
        /*0906*/ 	.byte	0xff
	.zero		1


	//   ....[128]....
        /*0908*/ 	.word	0x00009430
        /*090c*/ 	.word	0x00000000
        /*0910*/ 	.word	0x00000000
        /*0914*/ 	.short	0x010a
        /*0916*/ 	.byte	0xff
	.zero		1


	//   ....[129]....
        /*0918*/ 	.word	0x00009490
        /*091c*/ 	.word	0x00000000
        /*0920*/ 	.word	0x00000000
        /*0924*/ 	.short	0x010a
        /*0926*/ 	.byte	0xff
	.zero		1


	//   ....[130]....
        /*0928*/ 	.word	0x000094f0
        /*092c*/ 	.word	0x00000000
        /*0930*/ 	.word	0x00000000
        /*0934*/ 	.short	0x010a
        /*0936*/ 	.byte	0xff
	.zero		1


	//   ....[131]....
        /*0938*/ 	.word	0x00009540
        /*093c*/ 	.word	0x00000000
        /*0940*/ 	.word	0x000000b0
        /*0944*/ 	.short	0x010a
        /*0946*/ 	.byte	0xff
	.zero		1


	//   ....[132]....
        /*0948*/ 	.word	0x000095a0
        /*094c*/ 	.word	0x00000000
        /*0950*/ 	.word	0x000000a8
        /*0954*/ 	.short	0x010a
        /*0956*/ 	.byte	0xff
	.zero		1


	//   ....[133]....
        /*0958*/ 	.word	0x00009600
        /*095c*/ 	.word	0x00000000
        /*0960*/ 	.word	0x00000080
        /*0964*/ 	.short	0x010a
        /*0966*/ 	.byte	0xff
	.zero		1


	//   ....[134]....
        /*0968*/ 	.word	0x00009660
        /*096c*/ 	.word	0x00000000
        /*0970*/ 	.word	0x00000088
        /*0974*/ 	.short	0x010a
        /*0976*/ 	.byte	0xff
	.zero		1


	//   ....[135]....
        /*0978*/ 	.word	0x000096c0
        /*097c*/ 	.word	0x00000000
        /*0980*/ 	.word	0x00000090
        /*0984*/ 	.short	0x010a
        /*0986*/ 	.byte	0xff
	.zero		1


	//   ....[136]....
        /*0988*/ 	.word	0x00009720
        /*098c*/ 	.word	0x00000000
        /*0990*/ 	.word	0x00000098
        /*0994*/ 	.short	0x010a
        /*0996*/ 	.byte	0xff
	.zero		1


	//   ....[137]....
        /*0998*/ 	.word	0x00009780
        /*099c*/ 	.word	0x00000000
        /*09a0*/ 	.word	0x00000080
        /*09a4*/ 	.short	0x010a
        /*09a6*/ 	.byte	0xff
	.zero		1


	//   ....[138]....
        /*09a8*/ 	.word	0x000097e0
        /*09ac*/ 	.word	0x00000000
        /*09b0*/ 	.word	0x00000088
        /*09b4*/ 	.short	0x010a
        /*09b6*/ 	.byte	0xff
	.zero		1


	//   ....[139]....
        /*09b8*/ 	.word	0x00009840
        /*09bc*/ 	.word	0x00000000
        /*09c0*/ 	.word	0x00000090
        /*09c4*/ 	.short	0x010a
        /*09c6*/ 	.byte	0xff
	.zero		1


	//   ....[140]....
        /*09c8*/ 	.word	0x00009890
        /*09cc*/ 	.word	0x00000000
        /*09d0*/ 	.word	0x000000b0
        /*09d4*/ 	.short	0x010a
        /*09d6*/ 	.byte	0xff
	.zero		1


	//   ....[141]....
        /*09d8*/ 	.word	0x000098f0
        /*09dc*/ 	.word	0x00000002
        /*09e0*/ 	.word	0x00000060
        /*09e4*/ 	.short	0x010a
        /*09e6*/ 	.byte	0xff
	.zero		1


	//   ....[142]....
        /*09e8*/ 	.word	0x00009940
        /*09ec*/ 	.word	0x00000040
        /*09f0*/ 	.word	0x000000d0
        /*09f4*/ 	.short	0x010a
        /*09f6*/ 	.byte	0xff
	.zero		1


	//   ....[143]....
        /*09f8*/ 	.word	0x00009990
        /*09fc*/ 	.word	0x00000002
        /*0a00*/ 	.word	0x00000060
        /*0a04*/ 	.short	0x010a
        /*0a06*/ 	.byte	0xff
	.zero		1


	//   ....[144]....
        /*0a08*/ 	.word	0x000099e0
        /*0a0c*/ 	.word	0x00000000
        /*0a10*/ 	.word	0x00000060
        /*0a14*/ 	.short	0x010a
        /*0a16*/ 	.byte	0xff
	.zero		1


	//   ....[145]....
        /*0a18*/ 	.word	0x00009a30
        /*0a1c*/ 	.word	0x00000000
        /*0a20*/ 	.word	0x00000060
        /*0a24*/ 	.short	0x010a
        /*0a26*/ 	.byte	0xff
	.zero		1


	//----- nvinfo : EIATTR_NUM_MBARRIERS
	.align		4
.L_47:
        /*0a28*/ 	.byte	0x03, 0x38
        /*0a2a*/ 	.short	0x0026


	//----- nvinfo : EIATTR_EXIT_INSTR_OFFSETS
	.align		4
        /*0a2c*/ 	.byte	0x04, 0x1c
        /*0a2e*/ 	.short	(.L_49 - .L_48)


	//   ....[0]....
.L_48:
        /*0a30*/ 	.word	0x00002600


	//   ....[1]....
        /*0a34*/ 	.word	0x00002af0


	//   ....[2]....
        /*0a38*/ 	.word	0x00002b50


	//   ....[3]....
        /*0a3c*/ 	.word	0x00003a50


	//   ....[4]....
        /*0a40*/ 	.word	0x00004a80


	//   ....[5]....
        /*0a44*/ 	.word	0x00004ac0


	//   ....[6]....
        /*0a48*/ 	.word	0x00008ce0


	//   ....[7]....
        /*0a4c*/ 	.word	0x00008d60


	//   ....[8]....
        /*0a50*/ 	.word	0x00008d90


	//   ....[9]....
        /*0a54*/ 	.word	0x00008e00


	//----- nvinfo : EIATTR_MAX_THREADS
	.align		4
.L_49:
        /*0a58*/ 	.byte	0x04, 0x05
        /*0a5a*/ 	.short	(.L_51 - .L_50)
.L_50:
        /*0a5c*/ 	.word	0x00000100
        /*0a60*/ 	.word	0x00000001
        /*0a64*/ 	.word	0x00000001


	//----- nvinfo : EIATTR_CRS_STACK_SIZE
	.align		4
.L_51:
        /*0a68*/ 	.byte	0x04, 0x1e
        /*0a6a*/ 	.short	(.L_53 - .L_52)
.L_52:
        /*0a6c*/ 	.word	0x00000000


	//----- nvinfo : EIATTR_CBANK_PARAM_SIZE
	.align		4
.L_53:
        /*0a70*/ 	.byte	0x03, 0x19
        /*0a72*/ 	.short	0x0800


	//----- nvinfo : EIATTR_PARAM_CBANK
	.align		4
        /*0a74*/ 	.byte	0x04, 0x0a
        /*0a76*/ 	.short	(.L_55 - .L_54)
	.align		4
.L_54:
        /*0a78*/ 	.word	index@(.nv.constant0._ZN7cutlass13device_kernelINS_4gemm6kernel13GemmUniversalIN4cute5tupleIJiiiiEEENS1_10collective13CollectiveMmaINS1_35MainloopSm100TmaUmmaWarpSpecializedILi6ELi2ELi4ENS5_IJNS4_1CILi1EEESB_SB_EEEEENS5_IJNSA_ILi128EEESE_NSA_ILi64EEEEEENS_6half_tENS5_IJlSB_lEEESH_SI_NS4_8TiledMMAINS4_8MMA_AtomIJNS4_20SM100_MMA_F16BF16_SSISH_SH_fLi128ELi128ELNS4_4UMMA5MajorE0ELSN_0ELNSM_7ScaleInE0ELSO_0EEEEEENS4_6LayoutISC_NS5_IJNSA_ILi0EEESS_SS_EEEEENS5_IJNS4_10UnderscoreESV_SV_EEEEENS4_13SM90_TMA_LOADENS4_14ComposedLayoutINS4_7SwizzleILi3ELi4ELi3EEENS4_18smem_ptr_flag_bitsILi16EEENSR_INS5_IJNSA_ILi8EEESF_EEENS5_IJSF_SB_EEEEEEEvNS4_8identityESY_S18_vS19_EENS_8epilogue10collective18CollectiveEpilogueINS1B_23Sm100TmaWarpSpecializedILi4ELi2ELi32ELb1ELb0EEEJSG_NS5_IJNSR_ISE_SB_EENSR_INSA_ILi32EEESB_EEEEESH_SI_SH_SI_NS1B_6fusion15FusionCallbacksIS1F_NS1K_13LinCombEltActINS1B_6thread4ReLuESH_fSH_fLNS_15FloatRoundStyleE2EEESG_S1J_JEEENS4_5SM1004TMEM4LOAD26SM100_TMEM_LOAD_32dp32b32xESY_NSZ_INS10_ILi2ELi4ELi3EEES13_NSR_INS5_IJS14_S1H_EEENS5_IJS1H_SB_EEEEEEENS4_39AutoVectorizingCopyWithAssumedAlignmentILi128EEENS4_14SM90_TMA_STOREES20_S22_S22_EEEvvEEEEvNT_6ParamsE)
        /*0a7c*/ 	.short	0x0380
        /*0a7e*/ 	.short	0x0800


	//----- nvinfo : EIATTR_SW_WAR
	.align		4
.L_55:
        /*0a80*/ 	.byte	0x04, 0x36
        /*0a82*/ 	.short	(.L_57 - .L_56)
.L_56:
        /*0a84*/ 	.word	0x00000008
.L_57:


//--------------------- .nv.callgraph             --------------------------
	.section	.nv.callgraph,"",@"SHT_CUDA_CALLGRAPH"
	.align	4
	.sectionentsize	8
	.align		4
        /*0000*/ 	.word	0x00000000
	.align		4
        /*0004*/ 	.word	0xffffffff
	.align		4
        /*0008*/ 	.word	index@(_ZN7cutlass13device_kernelINS_4gemm6kernel13GemmUniversalIN4cute5tupleIJiiiiEEENS1_10collective13CollectiveMmaINS1_35MainloopSm100TmaUmmaWarpSpecializedILi6ELi2ELi4ENS5_IJNS4_1CILi1EEESB_SB_EEEEENS5_IJNSA_ILi128EEESE_NSA_ILi64EEEEEENS_6half_tENS5_IJlSB_lEEESH_SI_NS4_8TiledMMAINS4_8MMA_AtomIJNS4_20SM100_MMA_F16BF16_SSISH_SH_fLi128ELi128ELNS4_4UMMA5MajorE0ELSN_0ELNSM_7ScaleInE0ELSO_0EEEEEENS4_6LayoutISC_NS5_IJNSA_ILi0EEESS_SS_EEEEENS5_IJNS4_10UnderscoreESV_SV_EEEEENS4_13SM90_TMA_LOADENS4_14ComposedLayoutINS4_7SwizzleILi3ELi4ELi3EEENS4_18smem_ptr_flag_bitsILi16EEENSR_INS5_IJNSA_ILi8EEESF_EEENS5_IJSF_SB_EEEEEEEvNS4_8identityESY_S18_vS19_EENS_8epilogue10collective18CollectiveEpilogueINS1B_23Sm100TmaWarpSpecializedILi4ELi2ELi32ELb1ELb0EEEJSG_NS5_IJNSR_ISE_SB_EENSR_INSA_ILi32EEESB_EEEEESH_SI_SH_SI_NS1B_6fusion15FusionCallbacksIS1F_NS1K_13LinCombEltActINS1B_6thread4ReLuESH_fSH_fLNS_15FloatRoundStyleE2EEESG_S1J_JEEENS4_5SM1004TMEM4LOAD26SM100_TMEM_LOAD_32dp32b32xESY_NSZ_INS10_ILi2ELi4ELi3EEES13_NSR_INS5_IJS14_S1H_EEENS5_IJS1H_SB_EEEEEEENS4_39AutoVectorizingCopyWithAssumedAlignmentILi128EEENS4_14SM90_TMA_STOREES20_S22_S22_EEEvvEEEEvNT_6ParamsE)
	.align		4
        /*000c*/ 	.word	index@(__assertfail)
	.align		4
        /*0010*/ 	.word	0x00000000
	.align		4
        /*0014*/ 	.word	0xfffffffe
	.align		4
        /*0018*/ 	.word	0x00000000
	.align		4
        /*001c*/ 	.word	0xfffffffd
	.align		4
        /*0020*/ 	.word	0x00000000
	.align		4
        /*0024*/ 	.word	0xfffffffc


//--------------------- .nv.constant4             --------------------------
	.section	.nv.constant4,"a",@progbits
	.align	8
	.align		8
.nv.constant4:
        /*0000*/ 	.dword	__assertfail
	.align		8
        /*0008*/ 	.dword	__unnamed_1
	.align		8
        /*0010*/ 	.dword	__unnamed_2
	.align		8
        /*0018*/ 	.dword	_ZN39_INTERNAL_2c412d13_4_k_cu_0915348a_29394cuda3std3__45__cpo5beginE
	.align		8
        /*0020*/ 	.dword	_ZN39_INTERNAL_2c412d13_4_k_cu_0915348a_29394cuda3std3__45__cpo3endE
	.align		8
        /*0028*/ 	.dword	_ZN39_INTERNAL_2c412d13_4_k_cu_0915348a_29394cuda3std3__45__cpo6cbeginE
	.align		8
        /*0030*/ 	.dword	_ZN39_INTERNAL_2c412d13_4_k_cu_0915348a_29394cuda3std3__45__cpo4cendE
	.align		8
        /*0038*/ 	.dword	_ZN39_INTERNAL_2c412d13_4_k_cu_0915348a_29394cuda3std3__441_GLOBAL__N__2c412d13_4_k_cu_0915348a_29396ignoreE
	.align		8
        /*0040*/ 	.dword	_ZN39_INTERNAL_2c412d13_4_k_cu_0915348a_29394cuda3std3__419piecewise_constructE
	.align		8
        /*0048*/ 	.dword	_ZN39_INTERNAL_2c412d13_4_k_cu_0915348a_29394cuda3std3__48in_placeE
	.align		8
        /*0050*/ 	.dword	_ZN39_INTERNAL_2c412d13_4_k_cu_0915348a_29394cuda3std6ranges3__45__cpo4swapE
	.align		8
        /*0058*/ 	.dword	_ZN39_INTERNAL_2c412d13_4_k_cu_0915348a_29394cuda3std6ranges3__45__cpo9iter_moveE
	.align		8
        /*0060*/ 	.dword	_ZN39_INTERNAL_2c412d13_4_k_cu_0915348a_29394cute7productE
	.align		8
        /*0068*/ 	.dword	_ZN39_INTERNAL_2c412d13_4_k_cu_0915348a_29394cute1_E
	.align		8
        /*0070*/ 	.dword	$str$25
	.align		8
        /*0078*/ 	.dword	$str$26
	.align		8
        /*0080*/ 	.dword	$str$27
	.align		8
        /*0088*/ 	.dword	$str$28


//--------------------- .text._ZN7cutlass13device_kernelINS_4gemm6kernel13GemmUniversalIN4cute5tupleIJiiiiEEENS1_10collective13CollectiveMmaINS1_35MainloopSm100TmaUmmaWarpSpecializedILi6ELi2ELi4ENS5_IJNS4_1CILi1EEESB_SB_EEEEENS5_IJNSA_ILi128EEESE_NSA_ILi64EEEEEENS_6half_tENS5_IJlSB_lEEESH_SI_NS4_8TiledMMAINS4_8MMA_AtomIJNS4_20SM100_MMA_F16BF16_SSISH_SH_fLi128ELi128ELNS4_4UMMA5MajorE0ELSN_0ELNSM_7ScaleInE0ELSO_0EEEEEENS4_6LayoutISC_NS5_IJNSA_ILi0EEESS_SS_EEEEENS5_IJNS4_10UnderscoreESV_SV_EEEEENS4_13SM90_TMA_LOADENS4_14ComposedLayoutINS4_7SwizzleILi3ELi4ELi3EEENS4_18smem_ptr_flag_bitsILi16EEENSR_INS5_IJNSA_ILi8EEESF_EEENS5_IJSF_SB_EEEEEEEvNS4_8identityESY_S18_vS19_EENS_8epilogue10collective18CollectiveEpilogueINS1B_23Sm100TmaWarpSpecializedILi4ELi2ELi32ELb1ELb0EEEJSG_NS5_IJNSR_ISE_SB_EENSR_INSA_ILi32EEESB_EEEEESH_SI_SH_SI_NS1B_6fusion15FusionCallbacksIS1F_NS1K_13LinCombEltActINS1B_6thread4ReLuESH_fSH_fLNS_15FloatRoundStyleE2EEESG_S1J_JEEENS4_5SM1004TMEM4LOAD26SM100_TMEM_LOAD_32dp32b32xESY_NSZ_INS10_ILi2ELi4ELi3EEES13_NSR_INS5_IJS14_S1H_EEENS5_IJS1H_SB_EEEEEEENS4_39AutoVectorizingCopyWithAssumedAlignmentILi128EEENS4_14SM90_TMA_STOREES20_S22_S22_EEEvvEEEEvNT_6ParamsE --------------------------
	.section	.text._ZN7cutlass13device_kernelINS_4gemm6kernel13GemmUniversalIN4cute5tupleIJiiiiEEENS1_10collective13CollectiveMmaINS1_35MainloopSm100TmaUmmaWarpSpecializedILi6ELi2ELi4ENS5_IJNS4_1CILi1EEESB_SB_EEEEENS5_IJNSA_ILi128EEESE_NSA_ILi64EEEEEENS_6half_tENS5_IJlSB_lEEESH_SI_NS4_8TiledMMAINS4_8MMA_AtomIJNS4_20SM100_MMA_F16BF16_SSISH_SH_fLi128ELi128ELNS4_4UMMA5MajorE0ELSN_0ELNSM_7ScaleInE0ELSO_0EEEEEENS4_6LayoutISC_NS5_IJNSA_ILi0EEESS_SS_EEEEENS5_IJNS4_10UnderscoreESV_SV_EEEEENS4_13SM90_TMA_LOADENS4_14ComposedLayoutINS4_7SwizzleILi3ELi4ELi3EEENS4_18smem_ptr_flag_bitsILi16EEENSR_INS5_IJNSA_ILi8EEESF_EEENS5_IJSF_SB_EEEEEEEvNS4_8identityESY_S18_vS19_EENS_8epilogue10collective18CollectiveEpilogueINS1B_23Sm100TmaWarpSpecializedILi4ELi2ELi32ELb1ELb0EEEJSG_NS5_IJNSR_ISE_SB_EENSR_INSA_ILi32EEESB_EEEEESH_SI_SH_SI_NS1B_6fusion15FusionCallbacksIS1F_NS1K_13LinCombEltActINS1B_6thread4ReLuESH_fSH_fLNS_15FloatRoundStyleE2EEESG_S1J_JEEENS4_5SM1004TMEM4LOAD26SM100_TMEM_LOAD_32dp32b32xESY_NSZ_INS10_ILi2ELi4ELi3EEES13_NSR_INS5_IJS14_S1H_EEENS5_IJS1H_SB_EEEEEEENS4_39AutoVectorizingCopyWithAssumedAlignmentILi128EEENS4_14SM90_TMA_STOREES20_S22_S22_EEEvvEEEEvNT_6ParamsE,"ax",@progbits
	.align	128
.text._ZN7cutlass13device_kernelINS_4gemm6kernel13GemmUniversalIN4cute5tupleIJiiiiEEENS1_10collective13CollectiveMmaINS1_35MainloopSm100TmaUmmaWarpSpecializedILi6ELi2ELi4ENS5_IJNS4_1CILi1EEESB_SB_EEEEENS5_IJNSA_ILi128EEESE_NSA_ILi64EEEEEENS_6half_tENS5_IJlSB_lEEESH_SI_NS4_8TiledMMAINS4_8MMA_AtomIJNS4_20SM100_MMA_F16BF16_SSISH_SH_fLi128ELi128ELNS4_4UMMA5MajorE0ELSN_0ELNSM_7ScaleInE0ELSO_0EEEEEENS4_6LayoutISC_NS5_IJNSA_ILi0EEESS_SS_EEEEENS5_IJNS4_10UnderscoreESV_SV_EEEEENS4_13SM90_TMA_LOADENS4_14ComposedLayoutINS4_7SwizzleILi3ELi4ELi3EEENS4_18smem_ptr_flag_bitsILi16EEENSR_INS5_IJNSA_ILi8EEESF_EEENS5_IJSF_SB_EEEEEEEvNS4_8identityESY_S18_vS19_EENS_8epilogue10collective18CollectiveEpilogueINS1B_23Sm100TmaWarpSpecializedILi4ELi2ELi32ELb1ELb0EEEJSG_NS5_IJNSR_ISE_SB_EENSR_INSA_ILi32EEESB_EEEEESH_SI_SH_SI_NS1B_6fusion15FusionCallbacksIS1F_NS1K_13LinCombEltActINS1B_6thread4ReLuESH_fSH_fLNS_15FloatRoundStyleE2EEESG_S1J_JEEENS4_5SM1004TMEM4LOAD26SM100_TMEM_LOAD_32dp32b32xESY_NSZ_INS10_ILi2ELi4ELi3EEES13_NSR_INS5_IJS14_S1H_EEENS5_IJS1H_SB_EEEEEEENS4_39AutoVectorizingCopyWithAssumedAlignmentILi128EEENS4_14SM90_TMA_STOREES20_S22_S22_EEEvvEEEEvNT_6ParamsE:
        .type           _ZN7cutlass13device_kernelINS_4gemm6kernel13GemmUniversalIN4cute5tupleIJiiiiEEENS1_10collective13CollectiveMmaINS1_35MainloopSm100TmaUmmaWarpSpecializedILi6ELi2ELi4ENS5_IJNS4_1CILi1EEESB_SB_EEEEENS5_IJNSA_ILi128EEESE_NSA_ILi64EEEEEENS_6half_tENS5_IJlSB_lEEESH_SI_NS4_8TiledMMAINS4_8MMA_AtomIJNS4_20SM100_MMA_F16BF16_SSISH_SH_fLi128ELi128ELNS4_4UMMA5MajorE0ELSN_0ELNSM_7ScaleInE0ELSO_0EEEEEENS4_6LayoutISC_NS5_IJNSA_ILi0EEESS_SS_EEEEENS5_IJNS4_10UnderscoreESV_SV_EEEEENS4_13SM90_TMA_LOADENS4_14ComposedLayoutINS4_7SwizzleILi3ELi4ELi3EEENS4_18smem_ptr_flag_bitsILi16EEENSR_INS5_IJNSA_ILi8EEESF_EEENS5_IJSF_SB_EEEEEEEvNS4_8identityESY_S18_vS19_EENS_8epilogue10collective18CollectiveEpilogueINS1B_23Sm100TmaWarpSpecializedILi4ELi2ELi32ELb1ELb0EEEJSG_NS5_IJNSR_ISE_SB_EENSR_INSA_ILi32EEESB_EEEEESH_SI_SH_SI_NS1B_6fusion15FusionCallbacksIS1F_NS1K_13LinCombEltActINS1B_6thread4ReLuESH_fSH_fLNS_15FloatRoundStyleE2EEESG_S1J_JEEENS4_5SM1004TMEM4LOAD26SM100_TMEM_LOAD_32dp32b32xESY_NSZ_INS10_ILi2ELi4ELi3EEES13_NSR_INS5_IJS14_S1H_EEENS5_IJS1H_SB_EEEEEEENS4_39AutoVectorizingCopyWithAssumedAlignmentILi128EEENS4_14SM90_TMA_STOREES20_S22_S22_EEEvvEEEEvNT_6ParamsE,@function
        .size           _ZN7cutlass13device_kernelINS_4gemm6kernel13GemmUniversalIN4cute5tupleIJiiiiEEENS1_10collective13CollectiveMmaINS1_35MainloopSm100TmaUmmaWarpSpecializedILi6ELi2ELi4ENS5_IJNS4_1CILi1EEESB_SB_EEEEENS5_IJNSA_ILi128EEESE_NSA_ILi64EEEEEENS_6half_tENS5_IJlSB_lEEESH_SI_NS4_8TiledMMAINS4_8MMA_AtomIJNS4_20SM100_MMA_F16BF16_SSISH_SH_fLi128ELi128ELNS4_4UMMA5MajorE0ELSN_0ELNSM_7ScaleInE0ELSO_0EEEEEENS4_6LayoutISC_NS5_IJNSA_ILi0EEESS_SS_EEEEENS5_IJNS4_10UnderscoreESV_SV_EEEEENS4_13SM90_TMA_LOADENS4_14ComposedLayoutINS4_7SwizzleILi3ELi4ELi3EEENS4_18smem_ptr_flag_bitsILi16EEENSR_INS5_IJNSA_ILi8EEESF_EEENS5_IJSF_SB_EEEEEEEvNS4_8identityESY_S18_vS19_EENS_8epilogue10collective18CollectiveEpilogueINS1B_23Sm100TmaWarpSpecializedILi4ELi2ELi32ELb1ELb0EEEJSG_NS5_IJNSR_ISE_SB_EENSR_INSA_ILi32EEESB_EEEEESH_SI_SH_SI_NS1B_6fusion15FusionCallbacksIS1F_NS1K_13LinCombEltActINS1B_6thread4ReLuESH_fSH_fLNS_15FloatRoundStyleE2EEESG_S1J_JEEENS4_5SM1004TMEM4LOAD26SM100_TMEM_LOAD_32dp32b32xESY_NSZ_INS10_ILi2ELi4ELi3EEES13_NSR_INS5_IJS14_S1H_EEENS5_IJS1H_SB_EEEEEEENS4_39AutoVectorizingCopyWithAssumedAlignmentILi128EEENS4_14SM90_TMA_STOREES20_S22_S22_EEEvvEEEEvNT_6ParamsE,(.L_x_183 - _ZN7cutlass13device_kernelINS_4gemm6kernel13GemmUniversalIN4cute5tupleIJiiiiEEENS1_10collective13CollectiveMmaINS1_35MainloopSm100TmaUmmaWarpSpecializedILi6ELi2ELi4ENS5_IJNS4_1CILi1EEESB_SB_EEEEENS5_IJNSA_ILi128EEESE_NSA_ILi64EEEEEENS_6half_tENS5_IJlSB_lEEESH_SI_NS4_8TiledMMAINS4_8MMA_AtomIJNS4_20SM100_MMA_F16BF16_SSISH_SH_fLi128ELi128ELNS4_4UMMA5MajorE0ELSN_0ELNSM_7ScaleInE0ELSO_0EEEEEENS4_6LayoutISC_NS5_IJNSA_ILi0EEESS_SS_EEEEENS5_IJNS4_10UnderscoreESV_SV_EEEEENS4_13SM90_TMA_LOADENS4_14ComposedLayoutINS4_7SwizzleILi3ELi4ELi3EEENS4_18smem_ptr_flag_bitsILi16EEENSR_INS5_IJNSA_ILi8EEESF_EEENS5_IJSF_SB_EEEEEEEvNS4_8identityESY_S18_vS19_EENS_8epilogue10collective18CollectiveEpilogueINS1B_23Sm100TmaWarpSpecializedILi4ELi2ELi32ELb1ELb0EEEJSG_NS5_IJNSR_ISE_SB_EENSR_INSA_ILi32EEESB_EEEEESH_SI_SH_SI_NS1B_6fusion15FusionCallbacksIS1F_NS1K_13LinCombEltActINS1B_6thread4ReLuESH_fSH_fLNS_15FloatRoundStyleE2EEESG_S1J_JEEENS4_5SM1004TMEM4LOAD26SM100_TMEM_LOAD_32dp32b32xESY_NSZ_INS10_ILi2ELi4ELi3EEES13_NSR_INS5_IJS14_S1H_EEENS5_IJS1H_SB_EEEEEEENS4_39AutoVectorizingCopyWithAssumedAlignmentILi128EEENS4_14SM90_TMA_STOREES20_S22_S22_EEEvvEEEEvNT_6ParamsE)
        .other          _ZN7cutlass13device_kernelINS_4gemm6kernel13GemmUniversalIN4cute5tupleIJiiiiEEENS1_10collective13CollectiveMmaINS1_35MainloopSm100TmaUmmaWarpSpecializedILi6ELi2ELi4ENS5_IJNS4_1CILi1EEESB_SB_EEEEENS5_IJNSA_ILi128EEESE_NSA_ILi64EEEEEENS_6half_tENS5_IJlSB_lEEESH_SI_NS4_8TiledMMAINS4_8MMA_AtomIJNS4_20SM100_MMA_F16BF16_SSISH_SH_fLi128ELi128ELNS4_4UMMA5MajorE0ELSN_0ELNSM_7ScaleInE0ELSO_0EEEEEENS4_6LayoutISC_NS5_IJNSA_ILi0EEESS_SS_EEEEENS5_IJNS4_10UnderscoreESV_SV_EEEEENS4_13SM90_TMA_LOADENS4_14ComposedLayoutINS4_7SwizzleILi3ELi4ELi3EEENS4_18smem_ptr_flag_bitsILi16EEENSR_INS5_IJNSA_ILi8EEESF_EEENS5_IJSF_SB_EEEEEEEvNS4_8identityESY_S18_vS19_EENS_8epilogue10collective18CollectiveEpilogueINS1B_23Sm100TmaWarpSpecializedILi4ELi2ELi32ELb1ELb0EEEJSG_NS5_IJNSR_ISE_SB_EENSR_INSA_ILi32EEESB_EEEEESH_SI_SH_SI_NS1B_6fusion15FusionCallbacksIS1F_NS1K_13LinCombEltActINS1B_6thread4ReLuESH_fSH_fLNS_15FloatRoundStyleE2EEESG_S1J_JEEENS4_5SM1004TMEM4LOAD26SM100_TMEM_LOAD_32dp32b32xESY_NSZ_INS10_ILi2ELi4ELi3EEES13_NSR_INS5_IJS14_S1H_EEENS5_IJS1H_SB_EEEEEEENS4_39AutoVectorizingCopyWithAssumedAlignmentILi128EEENS4_14SM90_TMA_STOREES20_S22_S22_EEEvvEEEEvNT_6ParamsE,@"STO_CUDA_ENTRY STV_DEFAULT"
_ZN7cutlass13device_kernelINS_4gemm6kernel13GemmUniversalIN4cute5tupleIJiiiiEEENS1_10collective13CollectiveMmaINS1_35MainloopSm100TmaUmmaWarpSpecializedILi6ELi2ELi4ENS5_IJNS4_1CILi1EEESB_SB_EEEEENS5_IJNSA_ILi128EEESE_NSA_ILi64EEEEEENS_6half_tENS5_IJlSB_lEEESH_SI_NS4_8TiledMMAINS4_8MMA_AtomIJNS4_20SM100_MMA_F16BF16_SSISH_SH_fLi128ELi128ELNS4_4UMMA5MajorE0ELSN_0ELNSM_7ScaleInE0ELSO_0EEEEEENS4_6LayoutISC_NS5_IJNSA_ILi0EEESS_SS_EEEEENS5_IJNS4_10UnderscoreESV_SV_EEEEENS4_13SM90_TMA_LOADENS4_14ComposedLayoutINS4_7SwizzleILi3ELi4ELi3EEENS4_18smem_ptr_flag_bitsILi16EEENSR_INS5_IJNSA_ILi8EEESF_EEENS5_IJSF_SB_EEEEEEEvNS4_8identityESY_S18_vS19_EENS_8epilogue10collective18CollectiveEpilogueINS1B_23Sm100TmaWarpSpecializedILi4ELi2ELi32ELb1ELb0EEEJSG_NS5_IJNSR_ISE_SB_EENSR_INSA_ILi32EEESB_EEEEESH_SI_SH_SI_NS1B_6fusion15FusionCallbacksIS1F_NS1K_13LinCombEltActINS1B_6thread4ReLuESH_fSH_fLNS_15FloatRoundStyleE2EEESG_S1J_JEEENS4_5SM1004TMEM4LOAD26SM100_TMEM_LOAD_32dp32b32xESY_NSZ_INS10_ILi2ELi4ELi3EEES13_NSR_INS5_IJS14_S1H_EEENS5_IJS1H_SB_EEEEEEENS4_39AutoVectorizingCopyWithAssumedAlignmentILi128EEENS4_14SM90_TMA_STOREES20_S22_S22_EEEvvEEEEvNT_6ParamsE:
[----:B------:R-:W1:Y:S01]  /*0000*/  LDC R1, c[0x0][0x37c] ;  /* 0x0000df00ff017b82 */ /* 0x000e620000000800 */
[----:B------:R-:W2:Y:S01]  /*0010*/  S2R R105, SR_TID.X ;  /* 0x0000000000697919 */ /* 0x000ea20000002100 */
[----:B------:R-:W3:Y:S01]  /*0020*/  LDCU.64 UR6, c[0x0][0x890] ;  /* 0x00011200ff0677ac */ /* 0x000ee20008000a00 */
[----:B------:R-:W-:Y:S02]  /*0030*/  PRMT R92, RZ, 0x7610, R92 ;  /* 0x00007610ff5c7816 */ /* 0x000fe4000000005c */
[----:B------:R-:W-:Y:S01]  /*0040*/  ELECT P5, URZ, PT ;  /* 0x0000000000ff782f */ /* 0x000fe200038a0000 */
[----:B------:R-:W4:Y:S01]  /*0050*/  LDCU.64 UR44, c[0x0][0x358] ;  /* 0x00006b00ff2c77ac */ /* 0x000f220008000a00 */
[----:B---3--:R-:W-:-:S04]  /*0060*/  UISETP.NE.U32.AND UP2, UPT, UR6, URZ, UPT ;  /* 0x000000ff0600728c */ /* 0x008fc8000bf45070 */
[----:B------:R-:W-:Y:S01]  /*0070*/  UISETP.NE.AND.EX UP2, UPT, UR7, URZ, UPT, UP2 ;  /* 0x000000ff0700728c */ /* 0x000fe2000bf45320 */
[----:B--2---:R-:W-:-:S05]  /*0080*/  SHF.R.U32.HI R96, RZ, 0x5, R105 ;  /* 0x00000005ff607819 */ /* 0x004fca0000011669 */
[----:B------:R-:W2:Y:S02]  /*0090*/  SHFL.IDX PT, R0, R96, RZ, 0x1f ;  /* 0x00001fff60007589 */ /* 0x000ea400000e0000 */
[----:B--2---:R-:W-:Y:S01]  /*00a0*/  R2UR UR8, R0 ;  /* 0x00000000000872ca */ /* 0x004fe200000e0000 */
[----:B-1--4-:R-:W-:Y:S05]  /*00b0*/  BRA.U UP2, `(.L_x_0) ;  /* 0x00000001022c7547 */ /* 0x012fea000b800000 */
[----:B------:R-:W1:Y:S02]  /*00c0*/  LDCU.64 UR4, c[0x0][0x888] ;  /* 0x00011100ff0477ac */ /* 0x000e640008000a00 */
[----:B-1----:R-:W-:-:S04]  /*00d0*/  UISETP.NE.U32.AND UP0, UPT, UR4, URZ, UPT ;  /* 0x000000ff0400728c */ /* 0x002fc8000bf05070 */
[----:B------:R-:W-:-:S09]  /*00e0*/  UISETP.NE.AND.EX UP0, UPT, UR5, URZ, UPT, UP0 ;  /* 0x000000ff0500728c */ /* 0x000fd2000bf05300 */
[----:B------:R-:W-:Y:S05]  /*00f0*/  BRA.U !UP0, `(.L_x_1) ;  /* 0x0000000108107547 */ /* 0x000fea000b800000 */
[----:B------:R-:W1:Y:S02]  /*0100*/  LDC.64 R2, c[0x0][0x888] ;  /* 0x00022200ff027b82 */ /* 0x000e640000000a00 */
[----:B-1----:R1:W5:Y:S01]  /*0110*/  LDG.E R49, desc[UR44][R2.64] ;  /* 0x0000002c02317981 */ /* 0x002362000c1e1900 */
[----:B------:R-:W-:Y:S01]  /*0120*/  HFMA2 R92, -RZ, RZ, 0, 5.9604644775390625e-08 ;  /* 0x00000001ff5c7431 */ /* 0x000fe200000001ff */
[----:B------:R-:W-:Y:S05]  /*0130*/  BRA `(.L_x_0) ;  /* 0x00000000000c7947 */ /* 0x000fea0003800000 */
.L_x_1:
[----:B------:R-:W1:Y:S01]  /*0140*/  LDCU UR4, c[0x0][0x880] ;  /* 0x00011000ff0477ac */ /* 0x000e620008000800 */
[----:B------:R-:W-:Y:S01]  /*0150*/  HFMA2 R92, -RZ, RZ, 0, 5.9604644775390625e-08 ;  /* 0x00000001ff5c7431 */ /* 0x000fe200000001ff */
[----:B-1----:R-:W-:-:S07]  /*0160*/  MOV R49, UR4 ;  /* 0x0000000400317c02 */ /* 0x002fce0008000f00 */
.L_x_0:
[----:B------:R-:W2:Y:S02]  /*0170*/  LDCU.64 UR4, c[0x0][0x8b0] ;  /* 0x00011600ff0477ac */ /* 0x000ea40008000a00 */
[----:B--2---:R-:W-:-:S04]  /*0180*/  UISETP.NE.U32.AND UP0, UPT, UR4, URZ, UPT ;  /* 0x000000ff0400728c */ /* 0x004fc8000bf05070 */
[----:B------:R-:W-:-:S09]  /*0190*/  UISETP.NE.AND.EX UP0, UPT, UR5, URZ, UPT, UP0 ;  /* 0x000000ff0500728c */ /* 0x000fd2000bf05300 */
[----:B------:R-:W-:Y:S05]  /*01a0*/  BRA.U UP0, `(.L_x_2) ;  /* 0x0000000100247547 */ /* 0x000fea000b800000 */
[----:B------:R-:W2:Y:S02]  /*01b0*/  LDCU.64 UR4, c[0x0][0x8a8] ;  /* 0x00011500ff0477ac */ /* 0x000ea40008000a00 */
[----:B--2---:R-:W-:-:S04]  /*01c0*/  UISETP.NE.U32.AND UP0, UPT, UR4, URZ, UPT ;  /* 0x000000ff0400728c */ /* 0x004fc8000bf05070 */
[----:B------:R-:W-:-:S09]  /*01d0*/  UISETP.NE.AND.EX UP0, UPT, UR5, URZ, UPT, UP0 ;  /* 0x000000ff0500728c */ /* 0x000fd2000bf05300 */
[----:B------:R-:W-:Y:S05]  /*01e0*/  BRA.U !UP0, `(.L_x_3) ;  /* 0x00000001080c7547 */ /* 0x000fea000b800000 */
[----:B-1----:R-:W1:Y:S02]  /*01f0*/  LDC.64 R2, c[0x0][0x8a8] ;  /* 0x00022a00ff027b82 */ /* 0x002e640000000a00 */
[----:B-1----:R2:W5:Y:S01]  /*0200*/  LDG.E R47, desc[UR44][R2.64] ;  /* 0x0000002c022f7981 */ /* 0x002562000c1e1900 */
[----:B------:R-:W-:Y:S05]  /*0210*/  BRA `(.L_x_2) ;  /* 0x0000000000087947 */ /* 0x000fea0003800000 */
.L_x_3:
[----:B------:R-:W2:Y:S02]  /*0220*/  LDCU UR4, c[0x0][0x8a0] ;  /* 0x00011400ff0477ac */ /* 0x000ea40008000800 */
[----:B--2---:R-:W-:Y:S02]  /*0230*/  MOV R47, UR4 ;  /* 0x00000004002f7c02 */ /* 0x004fe40008000f00 */
.L_x_2:
[----:B------:R-:W-:Y:S01]  /*0240*/  IMAD.U32 R0, RZ, RZ, UR8 ;  /* 0x00000008ff007e24 */ /* 0x000fe2000f8e00ff */
[----:B------:R-:W-:Y:S04]  /*0250*/  BSSY.RECONVERGENT B0, `(.L_x_4) ;  /* 0x000000c000007945 */ /* 0x000fe80003800200 */
[C---:B------:R-:W-:Y:S02]  /*0260*/  ISETP.NE.OR P1, PT, R0.reuse, 0x1, !P5 ;  /* 0x000000010000780c */ /* 0x040fe40006f25670 */
[----:B------:R-:W-:-:S11]  /*0270*/  ISETP.NE.OR P0, PT, R0, 0x3, !P5 ;  /* 0x000000030000780c */ /* 0x000fd60006f05670 */
[----:B------:R-:W-:Y:S05]  /*0280*/  @P1 BRA `(.L_x_5) ;  /* 0x0000000000201947 */ /* 0x000fea0003800000 */
[----:B------:R-:W3:Y:S02]  /*0290*/  LDCU.64 UR4, c[0x0][0x348] ;  /* 0x00006900ff0477ac */ /* 0x000ee40008000a00 */
[----:B---3--:R-:W-:Y:S02]  /*02a0*/  UIADD3 UR10, UP1, UPT, UR4, 0x80, URZ ;  /* 0x00000080040a7890 */ /* 0x008fe4000ff3e0ff */
[----:B------:R-:W-:Y:S02]  /*02b0*/  UIADD3 UR4, UP0, UPT, UR4, 0x180, URZ ;  /* 0x0000018004047890 */ /* 0x000fe4000ff1e0ff */
[----:B------:R-:W-:Y:S02]  /*02c0*/  UIADD3.X UR11, UPT, UPT, URZ, UR5, URZ, UP1, !UPT ;  /* 0x00000005ff0b7290 */ /* 0x000fe40008ffe4ff */
[----:B------:R-:W-:-:S07]  /*02d0*/  UIADD3.X UR5, UPT, UPT, URZ, UR5, URZ, UP0, !UPT ;  /* 0x00000005ff057290 */ /* 0x000fce00087fe4ff */
[----:B------:R3:W-:Y:S02]  /*02e0*/  UTMACCTL.PF [UR10] ;  /* 0x000000000a0079b9 */ /* 0x0007e40008040000 */
[----:B------:R3:W-:Y:S02]  /*02f0*/  UTMACCTL.PF [UR4] ;  /* 0x00000000040079b9 */ /* 0x0007e40008040000 */
[----:B---3--:R-:W-:Y:S01]  /*0300*/  NOP ;  /* 0x0000000000007918 */ /* 0x008fe20000000000 */
.L_x_5:
[----:B------:R-:W-:Y:S05]  /*0310*/  BSYNC.RECONVERGENT B0 ;  /* 0x0000000000007941 */ /* 0x000fea0003800200 */
.L_x_4:
[----:B------:R-:W-:Y:S04]  /*0320*/  BSSY.RECONVERGENT B0, `(.L_x_6) ;  /* 0x000000a000007945 */ /* 0x000fe80003800200 */
        /* <DEDUP_REMOVED lines=9> */
.L_x_7:
[----:B------:R-:W-:Y:S05]  /*03c0*/  BSYNC.RECONVERGENT B0 ;  /* 0x0000000000007941 */ /* 0x000fea0003800200 */
.L_x_6:
[----:B------:R-:W3:Y:S01]  /*03d0*/  LDCU.64 UR4, c[0x0][0x888] ;  /* 0x00011100ff0477ac */ /* 0x000ee20008000a00 */
[----:B------:R-:W-:Y:S02]  /*03e0*/  UISETP.EQ.U32.AND UP0, UPT, UR6, URZ, UPT ;  /* 0x000000ff0600728c */ /* 0x000fe4000bf02070 */
[----:B------:R-:W-:Y:S02]  /*03f0*/  UPLOP3.LUT UP3, UPT, UPT, UPT, UPT, 0x40, 0x4 ;  /* 0x000000000004789c */ /* 0x000fe40003f6e870 */
[----:B---3--:R-:W-:-:S04]  /*0400*/  UISETP.NE.U32.AND UP1, UPT, UR4, URZ, UPT ;  /* 0x000000ff0400728c */ /* 0x008fc8000bf25070 */
[----:B------:R-:W-:-:S04]  /*0410*/  UISETP.NE.AND.EX UP1, UPT, UR5, URZ, UPT, UP1 ;  /* 0x000000ff0500728c */ /* 0x000fc8000bf25310 */
[----:B------:R-:W-:-:S04]  /*0420*/  UISETP.EQ.OR.EX UP4, UPT, UR7, URZ, !UP1, UP0 ;  /* 0x000000ff0700728c */ /* 0x000fc8000cf82700 */
[----:B------:R-:W-:-:S05]  /*0430*/  UP2UR UR48, UPR, URZ, 0x10 ;  /* 0x00000010ff307883 */ /* 0x000fca0008000000 */
[----:B------:R-:W-:Y:S07]  /*0440*/  BRA.U !UP4, `(.L_x_8) ;  /* 0x000000010c147547 */ /* 0x000fee000b800000 */
[----:B------:R-:W-:Y:S01]  /*0450*/  PLOP3.LUT P1, PT, PT, PT, UP2, 0x80, 0x8 ;  /* 0x000000000008781c */ /* 0x000fe20003f2f028 */
[----:B------:R-:W-:-:S12]  /*0460*/  UPLOP3.LUT UP3, UPT, UPT, UPT, UP1, 0x40, 0x4 ;  /* 0x000000000004789c */ /* 0x000fd80003f6e810 */
[----:B-----5:R-:W-:-:S13]  /*0470*/  @!P1 FSETP.EQ.AND P0, PT, R49, RZ, PT ;  /* 0x000000ff3100920b */ /* 0x020fda0003f02000 */
[----:B------:R-:W-:Y:S01]  /*0480*/  @!P1 VOTEU.ANY UP0, P0 ;  /* 0x0000000000ff9886 */ /* 0x000fe20000000100 */
[----:B------:R-:W-:-:S11]  /*0490*/  @!UP2 UPLOP3.LUT UP3, UPT, UPT, UPT, UP0, 0x80, 0x8 ;  /* 0x000000000008a89c */ /* 0x000fd60003f6f000 */
.L_x_8:
[----:B-12---:R-:W1:Y:S01]  /*04a0*/  SHFL.IDX PT, R2, R96, RZ, 0x1f ;  /* 0x00001fff60027589 */ /* 0x006e6200000e0000 */
[----:B------:R-:W-:-:S04]  /*04b0*/  UISETP.NE.AND UP0, UPT, UR8, 0x2, UPT ;  /* 0x000000020800788c */ /* 0x000fc8000bf05270 */
[----:B------:R-:W-:Y:S01]  /*04c0*/  USEL UR6, URZ, 0x1, UP0 ;  /* 0x00000001ff067887 */ /* 0x000fe20008000000 */
[----:B-1----:R-:W-:-:S13]  /*04d0*/  ISETP.NE.AND P0, PT, R2, RZ, PT ;  /* 0x000000ff0200720c */ /* 0x002fda0003f05270 */
[----:B------:R-:W-:Y:S05]  /*04e0*/  @P0 BRA `(.L_x_9) ;  /* 0x0000000000580947 */ /* 0x000fea0003800000 */
[----:B------:R-:W1:Y:S01]  /*04f0*/  S2UR UR5, SR_CgaCtaId ;  /* 0x00000000000579c3 */ /* 0x000e620000008800 */
[----:B------:R-:W-:Y:S01]  /*0500*/  UMOV UR7, 0x400 ;  /* 0x0000040000077882 */ /* 0x000fe20000000000 */
[----:B------:R-:W-:Y:S01]  /*0510*/  UMOV UR4, 0x1 ;  /* 0x0000000100047882 */ /* 0x000fe20000000000 */
[----:B------:R-:W-:Y:S01]  /*0520*/  ELECT P0, URZ, PT ;  /* 0x0000000000ff782f */ /* 0x000fe20003800000 */
[----:B------:R-:W-:-:S04]  /*0530*/  UIADD3 UR10, UPT, UPT, -UR4, 0x100000, URZ ;  /* 0x00100000040a7890 */ /* 0x000fc8000fffe1ff */
[----:B------:R-:W-:Y:S02]  /*0540*/  USHF.L.U32 UR11, UR10, 0xb, URZ ;  /* 0x0000000b0a0b7899 */ /* 0x000fe400080006ff */
[----:B------:R-:W-:Y:S02]  /*0550*/  USHF.L.U32 UR10, UR10, 0x1, URZ ;  /* 0x000000010a0a7899 */ /* 0x000fe400080006ff */
[----:B-1----:R-:W-:Y:S01]  /*0560*/  ULEA UR5, UR5, UR7, 0x18 ;  /* 0x0000000705057291 */ /* 0x002fe2000f8ec0ff */
[----:B------:R-:W1:Y:S11]  /*0570*/  FENCE.VIEW.ASYNC.S ;  /* 0x00000000000073c6 */ /* 0x000e760000000000 */
[----:B-1----:R1:W2:Y:S01]  /*0580*/  SYNCS.EXCH.64 URZ, [UR5], UR10 ;  /* 0x0000000a05ff75b2 */ /* 0x0022a20008000100 */
[----:B------:R1:W3:Y:S01]  /*0590*/  SYNCS.EXCH.64 URZ, [UR5+0x30], UR10 ;  /* 0x0000300a05ff75b2 */ /* 0x0002e20008000100 */
[----:B------:R1:W4:Y:S01]  /*05a0*/  SYNCS.EXCH.64 URZ, [UR5+0x8], UR10 ;  /* 0x0000080a05ff75b2 */ /* 0x0003220008000100 */
[----:B------:R1:W1:Y:S01]  /*05b0*/  SYNCS.EXCH.64 URZ, [UR5+0x38], UR10 ;  /* 0x0000380a05ff75b2 */ /* 0x0002620008000100 */
        /* <DEDUP_REMOVED lines=8> */
[----:B------:R-:W-:Y:S01]  /*0640*/  NOP ;  /* 0x0000000000007918 */ /* 0x000fe20000000000 */
.L_x_9:
[----:B------:R-:W2:Y:S01]  /*0650*/  SHFL.IDX PT, R2, R96, RZ, 0x1f ;  /* 0x00001fff60027589 */ /* 0x000ea200000e0000 */
[----:B------:R-:W-:Y:S01]  /*0660*/  NOP ;  /* 0x0000000000007918 */ /* 0x000fe20000000000 */
[----:B--2---:R-:W-:-:S13]  /*0670*/  ISETP.NE.AND P0, PT, R2, 0x1, PT ;  /* 0x000000010200780c */ /* 0x004fda0003f05270 */
[----:B------:R-:W-:Y:S05]  /*0680*/  @P0 BRA `(.L_x_10) ;  /* 0x0000000000580947 */ /* 0x000fea0003800000 */
[----:B------:R-:W2:Y:S01]  /*0690*/  S2UR UR7, SR_CgaCtaId ;  /* 0x00000000000779c3 */ /* 0x000ea20000008800 */
[----:B------:R-:W-:Y:S01]  /*06a0*/  UMOV UR9, 0x400 ;  /* 0x0000040000097882 */ /* 0x000fe20000000000 */
[----:B-1----:R-:W-:Y:S01]  /*06b0*/  UMOV UR5, 0x20 ;  /* 0x0000002000057882 */ /* 0x002fe20000000000 */
[----:B------:R-:W-:Y:S01]  /*06c0*/  UMOV UR4, 0x80 ;  /* 0x0000008000047882 */ /* 0x000fe20000000000 */
[----:B------:R-:W-:-:S04]  /*06d0*/  UIADD3 UR10, UPT, UPT, -UR5, 0x100000, URZ ;  /* 0x00100000050a7890 */ /* 0x000fc8000fffe1ff */
[----:B------:R-:W-:Y:S02]  /*06e0*/  USHF.L.U32 UR11, UR10, 0xb, URZ ;  /* 0x0000000b0a0b7899 */ /* 0x000fe400080006ff */
[----:B------:R-:W-:Y:S02]  /*06f0*/  USHF.L.U32 UR10, UR10, 0x1, URZ ;  /* 0x000000010a0a7899 */ /* 0x000fe400080006ff */
[----:B------:R-:W-:-:S04]  /*0700*/  UIADD3 UR4, UPT, UPT, -UR4, 0x100000, URZ ;  /* 0x0010000004047890 */ /* 0x000fc8000fffe1ff */
[----:B------:R-:W-:Y:S02]  /*0710*/  USHF.L.U32 UR5, UR4, 0xb, URZ ;  /* 0x0000000b04057899 */ /* 0x000fe400080006ff */
[----:B------:R-:W-:Y:S01]  /*0720*/  USHF.L.U32 UR4, UR4, 0x1, URZ ;  /* 0x0000000104047899 */ /* 0x000fe200080006ff */
[----:B------:R-:W-:Y:S01]  /*0730*/  ELECT P0, URZ, PT ;  /* 0x0000000000ff782f */ /* 0x000fe20003800000 */
[----:B--2---:R-:W-:Y:S01]  /*0740*/  ULEA UR7, UR7, UR9, 0x18 ;  /* 0x0000000907077291 */ /* 0x004fe2000f8ec0ff */
[----:B------:R-:W1:Y:S11]  /*0750*/  FENCE.VIEW.ASYNC.S ;  /* 0x00000000000073c6 */ /* 0x000e760000000000 */
[----:B-1----:R2:W1:Y:S01]  /*0760*/  SYNCS.EXCH.64 URZ, [UR7+0x60], UR10 ;  /* 0x0000600a07ff75b2 */ /* 0x0024620008000100 */
[----:B------:R2:W1:Y:S01]  /*0770*/  SYNCS.EXCH.64 URZ, [UR7+0x80], UR4 ;  /* 0x0000800407ff75b2 */ /* 0x0004620008000100 */
[----:B------:R2:W1:Y:S01]  /*0780*/  SYNCS.EXCH.64 URZ, [UR7+0x68], UR10 ;  /* 0x0000680a07ff75b2 */ /* 0x0004620008000100 */
[----:B------:R2:W1:Y:S01]  /*0790*/  SYNCS.EXCH.64 URZ, [UR7+0x88], UR4 ;  /* 0x0000880407ff75b2 */ /* 0x0004620008000100 */
[----:B------:R2:W1:Y:S01]  /*07a0*/  SYNCS.EXCH.64 URZ, [UR7+0x70], UR10 ;  /* 0x0000700a07ff75b2 */ /* 0x0004620008000100 */
[----:B------:R2:W1:Y:S01]  /*07b0*/  SYNCS.EXCH.64 URZ, [UR7+0x90], UR4 ;  /* 0x0000900407ff75b2 */ /* 0x0004620008000100 */
[----:B------:R2:W1:Y:S01]  /*07c0*/  SYNCS.EXCH.64 URZ, [UR7+0x78], UR10 ;  /* 0x0000780a07ff75b2 */ /* 0x0004620008000100 */
[----:B------:R2:W1:Y:S02]  /*07d0*/  SYNCS.EXCH.64 URZ, [UR7+0x98], UR4 ;  /* 0x0000980407ff75b2 */ /* 0x0004640008000100 */
[----:B--2---:R-:W-:Y:S01]  /*07e0*/  NOP ;  /* 0x0000000000007918 */ /* 0x004fe20000000000 */
.L_x_10:
[----:B------:R-:W2:Y:S01]  /*07f0*/  SHFL.IDX PT, R2, R96, RZ, 0x1f ;  /* 0x00001fff60027589 */ /* 0x000ea200000e0000 */
[----:B------:R-:W-:Y:S01]  /*0800*/  NOP ;  /* 0x0000000000007918 */ /* 0x000fe20000000000 */
[----:B--2---:R-:W-:-:S13]  /*0810*/  ISETP.NE.AND P0, PT, R2, 0x3, PT ;  /* 0x000000030200780c */ /* 0x004fda0003f05270 */
[----:B------:R-:W-:Y:S05]  /*0820*/  @P0 BRA `(.L_x_11) ;  /* 0x0000000000300947 */ /* 0x000fea0003800000 */
[----:B-1----:R-:W1:Y:S01]  /*0830*/  S2UR UR5, SR_CgaCtaId ;  /* 0x00000000000579c3 */ /* 0x002e620000008800 */
        /* <DEDUP_REMOVED lines=8> */
[----:B-1----:R2:W1:Y:S01]  /*08c0*/  SYNCS.EXCH.64 URZ, [UR5+0xa0], UR10 ;  /* 0x0000a00a05ff75b2 */ /* 0x0024620008000100 */
[----:B------:R2:W1:Y:S02]  /*08d0*/  SYNCS.EXCH.64 URZ, [UR5+0xa8], UR10 ;  /* 0x0000a80a05ff75b2 */ /* 0x0004640008000100 */
[----:B--2---:R-:W-:Y:S01]  /*08e0*/  NOP ;  /* 0x0000000000007918 */ /* 0x004fe20000000000 */
.L_x_11:
[----:B------:R-:W2:Y:S01]  /*08f0*/  SHFL.IDX PT, R2, R96, RZ, 0x1f ;  /* 0x00001fff60027589 */ /* 0x000ea200000e0000 */
[----:B------:R-:W-:Y:S01]  /*0900*/  NOP ;  /* 0x0000000000007918 */ /* 0x000fe20000000000 */
[----:B--2---:R-:W-:-:S13]  /*0910*/  ISETP.NE.AND P0, PT, R2, 0x4, PT ;  /* 0x000000040200780c */ /* 0x004fda0003f05270 */
[----:B------:R-:W-:Y:S05]  /*0920*/  @P0 BRA `(.L_x_12) ;  /* 0x00000000004c0947 */ /* 0x000fea0003800000 */
[----:B-1----:R-:W1:Y:S01]  /*0930*/  S2UR UR5, SR_CgaCtaId ;  /* 0x00000000000579c3 */ /* 0x002e620000008800 */
[----:B------:R-:W-:Y:S01]  /*0940*/  UMOV UR9, 0xe0 ;  /* 0x000000e000097882 */ /* 0x000fe20000000000 */
[----:B------:R-:W-:Y:S01]  /*0950*/  UMOV UR7, 0x400 ;  /* 0x0000040000077882 */ /* 0x000fe20000000000 */
[----:B------:R-:W-:Y:S01]  /*0960*/  USEL UR9, UR9, 0x100, UP3 ;  /* 0x0000010009097887 */ /* 0x000fe20009800000 */
[----:B------:R-:W-:Y:S01]  /*0970*/  UMOV UR4, 0x1 ;  /* 0x0000000100047882 */ /* 0x000fe20000000000 */
[----:B------:R-:W-:Y:S01]  /*0980*/  ELECT P0, URZ, PT ;  /* 0x0000000000ff782f */ /* 0x000fe20003800000 */
[----:B------:R-:W-:-:S04]  /*0990*/  UIADD3 UR10, UPT, UPT, -UR4, 0x100000, URZ ;  /* 0x00100000040a7890 */ /* 0x000fc8000fffe1ff */
[----:B------:R-:W-:Y:S02]  /*09a0*/  USHF.L.U32 UR11, UR10, 0xb, URZ ;  /* 0x0000000b0a0b7899 */ /* 0x000fe400080006ff */
[----:B------:R-:W-:Y:S02]  /*09b0*/  USHF.L.U32 UR10, UR10, 0x1, URZ ;  /* 0x000000010a0a7899 */ /* 0x000fe400080006ff */
[----:B------:R-:W-:-:S04]  /*09c0*/  UIADD3 UR12, UPT, UPT, -UR9, 0x100000, URZ ;  /* 0x00100000090c7890 */ /* 0x000fc8000fffe1ff */
[----:B------:R-:W-:Y:S02]  /*09d0*/  USHF.L.U32 UR13, UR12, 0xb, URZ ;  /* 0x0000000b0c0d7899 */ /* 0x000fe400080006ff */
[----:B------:R-:W-:Y:S02]  /*09e0*/  USHF.L.U32 UR12, UR12, 0x1, URZ ;  /* 0x000000010c0c7899 */ /* 0x000fe400080006ff */
[----:B-1----:R-:W-:Y:S01]  /*09f0*/  ULEA UR5, UR5, UR7, 0x18 ;  /* 0x0000000705057291 */ /* 0x002fe2000f8ec0ff */
[----:B------:R-:W1:Y:S11]  /*0a00*/  FENCE.VIEW.ASYNC.S ;  /* 0x00000000000073c6 */ /* 0x000e760000000000 */
[----:B-1----:R2:W1:Y:S01]  /*0a10*/  SYNCS.EXCH.64 URZ, [UR5+0xb0], UR10 ;  /* 0x0000b00a05ff75b2 */ /* 0x0024620008000100 */
[----:B------:R2:W1:Y:S01]  /*0a20*/  SYNCS.EXCH.64 URZ, [UR5+0xc0], UR12 ;  /* 0x0000c00c05ff75b2 */ /* 0x0004620008000100 */
[----:B------:R2:W1:Y:S01]  /*0a30*/  SYNCS.EXCH.64 URZ, [UR5+0xb8], UR10 ;  /* 0x0000b80a05ff75b2 */ /* 0x0004620008000100 */
[----:B------:R2:W1:Y:S02]  /*0a40*/  SYNCS.EXCH.64 URZ, [UR5+0xc8], UR12 ;  /* 0x0000c80c05ff75b2 */ /* 0x0004640008000100 */
[----:B--2---:R-:W-:Y:S01]  /*0a50*/  NOP ;  /* 0x0000000000007918 */ /* 0x004fe20000000000 */
.L_x_12:
        /* <DEDUP_REMOVED lines=26> */
.L_x_13:
        /* <DEDUP_REMOVED lines=18> */
.L_x_14:
[----:B-1----:R-:W1:Y:S01]  /*0d20*/  S2UR UR5, SR_CTAID.X ;  /* 0x00000000000579c3 */ /* 0x002e620000002500 */
[----:B------:R-:W-:-:S05]  /*0d30*/  CS2R.32 R91, SR_CgaSize ;  /* 0x00000000005b7805 */ /* 0x000fca0000008a00 */
[----:B------:R-:W-:-:S05]  /*0d40*/  IMAD R91, R91, -0xa0, RZ ;  /* 0xffffff605b5b7824 */ /* 0x000fca00078e02ff */
[----:B------:R-:W-:-:S14]  /*0d50*/  R2UR UR9, R91 ;  /* 0x000000005b0972ca */ /* 0x000fdc00000e0000 */
[----:B------:R-:W2:Y:S01]  /*0d60*/  LDCU UR9, c[0x0][UR9+0x2b0] ;  /* 0x00005600090977ac */ /* 0x000ea20008000800 */
[----:B------:R-:W-:Y:S01]  /*0d70*/  NOP ;  /* 0x0000000000007918 */ /* 0x000fe20000000000 */
[----:B------:R-:W-:-:S05]  /*0d80*/  CS2R.32 R91, SR_CgaSize ;  /* 0x00000000005b7805 */ /* 0x000fca0000008a00 */
[----:B------:R-:W-:-:S05]  /*0d90*/  IMAD R91, R91, -0xa0, RZ ;  /* 0xffffff605b5b7824 */ /* 0x000fca00078e02ff */
[----:B------:R-:W-:-:S14]  /*0da0*/  R2UR UR7, R91 ;  /* 0x000000005b0772ca */ /* 0x000fdc00000e0000 */
[----:B------:R-:W3:Y:S01]  /*0db0*/  LDCU UR7, c[0x0][UR7+0x2b4] ;  /* 0x00005680070777ac */ /* 0x000ee20008000800 */
[----:B------:R-:W4:Y:S08]  /*0dc0*/  S2UR UR4, SR_CTAID.Y ;  /* 0x00000000000479c3 */ /* 0x000f300000002600 */
[----:B------:R-:W3:Y:S01]  /*0dd0*/  LDC R10, c[0x0][0xb24] ;  /* 0x0002c900ff0a7b82 */ /* 0x000ee20000000800 */
[----:B-1----:R-:W-:-:S02]  /*0de0*/  I2FP.F32.U32 R91, UR5 ;  /* 0x00000005005b7c45 */ /* 0x002fc40008201000 */
[----:B------:R-:W-:-:S05]  /*0df0*/  CS2R.32 R3, SR_CgaSize ;  /* 0x0000000000037805 */ /* 0x000fca0000008a00 */
[----:B------:R-:W-:-:S06]  /*0e00*/  IMAD R3, R3, -0xa0, RZ ;  /* 0xffffff6003037824 */ /* 0x000fcc00078e02ff */
[----:B------:R-:W1:Y:S01]  /*0e10*/  LDC R3, c[0x0][R3+0x2a0] ;  /* 0x0000a80003037b82 */ /* 0x000e620000000800 */
[----:B------:R-:W-:Y:S01]  /*0e20*/  MOV R15, UR5 ;  /* 0x00000005000f7c02 */ /* 0x000fe20008000f00 */
[----:B--2---:R-:W-:Y:S01]  /*0e30*/  FMUL R91, R91, UR9 ;  /* 0x000000095b5b7c20 */ /* 0x004fe20008400000 */
[----:B----4-:R-:W-:Y:S02]  /*0e40*/  I2FP.F32.U32 R90, UR4 ;  /* 0x00000004005a7c45 */ /* 0x010fe40008201000 */
[----:B------:R-:W-:-:S05]  /*0e50*/  CS2R.32 R2, SR_CgaSize ;  /* 0x0000000000027805 */ /* 0x000fca0000008a00 */
[----:B------:R-:W-:-:S06]  /*0e60*/  IMAD R2, R2, -0xa0, RZ ;  /* 0xffffff6002027824 */ /* 0x000fcc00078e02ff */
[----:B------:R-:W2:Y:S01]  /*0e70*/  LDC R2, c[0x0][R2+0x2a4] ;  /* 0x0000a90002027b82 */ /* 0x000ea20000000800 */
[----:B------:R-:W-:Y:S01]  /*0e80*/  MOV R14, UR4 ;  /* 0x00000004000e7c02 */ /* 0x000fe20008000f00 */
[----:B------:R-:W4:Y:S01]  /*0e90*/  F2I.U32.TRUNC.NTZ R91, R91 ;  /* 0x0000005b005b7305 */ /* 0x000f22000020f000 */
[----:B---3--:R-:W-:-:S05]  /*0ea0*/  FMUL R90, R90, UR7 ;  /* 0x000000075a5a7c20 */ /* 0x008fca0008400000 */
[----:B------:R-:W-:Y:S01]  /*0eb0*/  BAR.SYNC.DEFER_BLOCKING 0x0 ;  /* 0x0000000000007b1d */ /* 0x000fe20000010000 */
[----:B------:R-:W-:-:S05]  /*0ec0*/  ISETP.GE.AND P0, PT, R10, 0x1, PT ;  /* 0x000000010a00780c */ /* 0x000fca0003f06270 */
[----:B------:R-:W3:Y:S02]  /*0ed0*/  F2I.U32.TRUNC.NTZ R90, R90 ;  /* 0x0000005a005a7305 */ /* 0x000ee4000020f000 */
[----:B------:R-:W2:Y:S01]  /*0ee0*/  S2UR UR36, SR_CTAID.Z ;  /* 0x00000000002479c3 */ /* 0x000ea20000002700 */
[----:B----4-:R-:W-:-:S05]  /*0ef0*/  IADD3 R91, PT, PT, -R91, RZ, RZ ;  /* 0x000000ff5b5b7210 */ /* 0x010fca0007ffe1ff */
[----:B-1----:R-:W-:Y:S01]  /*0f00*/  IMAD R91, R3, R91, UR5 ;  /* 0x00000005035b7e24 */ /* 0x002fe2000f8e025b */
[----:B---3--:R-:W-:-:S05]  /*0f10*/  IADD3 R90, PT, PT, -R90, RZ, RZ ;  /* 0x000000ff5a5a7210 */ /* 0x008fca0007ffe1ff */
[----:B--2---:R-:W-:Y:S01]  /*0f20*/  IMAD R90, R2, R90, UR4 ;  /* 0x00000004025a7e24 */ /* 0x004fe2000f8e025a */
[----:B------:R-:W-:Y:S06]  /*0f30*/  @!P0 BRA `(.L_x_15) ;  /* 0x0000000000b88947 */ /* 0x000fec0003800000 */
[----:B------:R-:W1:Y:S01]  /*0f40*/  LDC.64 R4, c[0x0][0xb18] ;  /* 0x0002c600ff047b82 */ /* 0x000e620000000a00 */
[----:B------:R-:W-:-:S07]  /*0f50*/  ISETP.NE.AND P0, PT, R10, 0x1, PT ;  /* 0x000000010a00780c */ /* 0x000fce0003f05270 */
[----:B------:R-:W2:Y:S08]  /*0f60*/  LDC R9, c[0x0][0xb0c] ;  /* 0x0002c300ff097b82 */ /* 0x000eb00000000800 */
[----:B------:R-:W3:Y:S08]  /*0f70*/  LDC R12, c[0x0][0x370] ;  /* 0x0000dc00ff0c7b82 */ /* 0x000ef00000000800 */
[----:B------:R-:W4:Y:S01]  /*0f80*/  LDC R11, c[0x0][0x374] ;  /* 0x0000dd00ff0b7b82 */ /* 0x000f220000000800 */
[----:B-1----:R-:W-:-:S07]  /*0f90*/  ISETP.NE.AND P1, PT, R4, 0x1, PT ;  /* 0x000000010400780c */ /* 0x002fce0003f25270 */
[----:B------:R-:W3:Y:S01]  /*0fa0*/  LDC.64 R6, c[0x0][0xb10] ;  /* 0x0002c400ff067b82 */ /* 0x000ee20000000a00 */
[----:B--2---:R-:W-:-:S07]  /*0fb0*/  ISETP.NE.AND P2, PT, R9, 0x1, PT ;  /* 0x000000010900780c */ /* 0x004fce0003f45270 */
[----:B------:R-:W1:Y:S08]  /*0fc0*/  LDC R8, c[0x0][0xb20] ;  /* 0x0002c800ff087b82 */ /* 0x000e700000000800 */
[----:B------:R-:W2:Y:S01]  /*0fd0*/  LDC.64 R2, c[0x0][0xb28] ;  /* 0x0002ca00ff027b82 */ /* 0x000ea20000000a00 */
[----:B----4-:R-:W-:-:S04]  /*0fe0*/  IMAD.HI.U32 R13, R11, R5, RZ ;  /* 0x000000050b0d7227 */ /* 0x010fc800078e00ff */
[----:B------:R-:W-:-:S04]  /*0ff0*/  IMAD.HI.U32 R5, R14, R5, RZ ;  /* 0x000000050e057227 */ /* 0x000fc800078e00ff */
[----:B---3--:R-:W-:-:S05]  /*1000*/  IMAD.HI.U32 R16, R12, R6, RZ ;  /* 0x000000060c107227 */ /* 0x008fca00078e00ff */
[-C--:B------:R-:W-:Y:S01]  /*1010*/  @P2 SHF.R.U32.HI R12, RZ, R7.reuse, R16 ;  /* 0x00000007ff0c2219 */ /* 0x080fe20000011610 */
[----:B------:R-:W-:Y:S01]  /*1020*/  IMAD.HI.U32 R16, R15, R6, RZ ;  /* 0x000000060f107227 */ /* 0x000fe200078e00ff */
[-C--:B-1----:R-:W-:Y:S02]  /*1030*/  @P1 SHF.R.U32.HI R11, RZ, R8.reuse, R13 ;  /* 0x00000008ff0b1219 */ /* 0x082fe4000001160d */
[----:B------:R-:W-:Y:S02]  /*1040*/  SHF.R.U32.HI R5, RZ, R8, R5 ;  /* 0x00000008ff057219 */ /* 0x000fe40000011605 */
[----:B------:R-:W-:Y:S02]  /*1050*/  SHF.R.U32.HI R16, RZ, R7, R16 ;  /* 0x00000007ff107219 */ /* 0x000fe40000011610 */
[----:B------:R-:W-:Y:S01]  /*1060*/  SEL R5, R14, R5, !P1 ;  /* 0x000000050e057207 */ /* 0x000fe20004800000 */
[----:B--2---:R-:W-:Y:S01]  /*1070*/  IMAD.HI.U32 R13, R11, R2, RZ ;  /* 0x000000020b0d7227 */ /* 0x004fe200078e00ff */
[----:B------:R-:W-:-:S03]  /*1080*/  SEL R16, R15, R16, !P2 ;  /* 0x000000100f107207 */ /* 0x000fc60005000000 */
[----:B------:R-:W-:Y:S01]  /*1090*/  IMAD.HI.U32 R6, R12, R2, RZ ;  /* 0x000000020c067227 */ /* 0x000fe200078e00ff */
[----:B------:R-:W-:-:S04]  /*10a0*/  @P0 SHF.R.U32.HI R11, RZ, R3, R13 ;  /* 0x00000003ff0b0219 */ /* 0x000fc8000001160d */
[----:B------:R-:W-:Y:S01]  /*10b0*/  @P0 SHF.R.U32.HI R12, RZ, R3, R6 ;  /* 0x00000003ff0c0219 */ /* 0x000fe20000011606 */
[----:B------:R-:W-:-:S04]  /*10c0*/  IMAD R11, R11, R10, RZ ;  /* 0x0000000a0b0b7224 */ /* 0x000fc800078e02ff */
[----:B------:R-:W-:Y:S01]  /*10d0*/  IMAD R6, R12, R10, RZ ;  /* 0x0000000a0c067224 */ /* 0x000fe200078e02ff */
[----:B------:R-:W-:-:S04]  /*10e0*/  ISETP.GE.AND P1, PT, R5, R11, PT ;  /* 0x0000000b0500720c */ /* 0x000fc80003f26270 */
[----:B------:R-:W-:Y:S01]  /*10f0*/  ISETP.GE.OR P1, PT, R16, R6, P1 ;  /* 0x000000061000720c */ /* 0x000fe20000f26670 */
[----:B------:R-:W-:-:S05]  /*1100*/  IMAD.HI.U32 R6, R5, R2, RZ ;  /* 0x0000000205067227 */ /* 0x000fca00078e00ff */
[----:B------:R-:W-:-:S04]  /*1110*/  SHF.R.U32.HI R6, RZ, R3, R6 ;  /* 0x00000003ff067219 */ /* 0x000fc80000011606 */
[----:B------:R-:W-:-:S03]  /*1120*/  SEL R6, R5, R6, !P0 ;  /* 0x0000000605067207 */ /* 0x000fc60004000000 */
[----:B------:R-:W-:Y:S01]  /*1130*/  @!P1 IMAD.HI.U32 R7, R16, R2, RZ ;  /* 0x0000000210079227 */ /* 0x000fe200078e00ff */
[----:B------:R-:W-:-:S04]  /*1140*/  IADD3 R2, PT, PT, -R6, RZ, RZ ;  /* 0x000000ff06027210 */ /* 0x000fc80007ffe1ff */
[----:B------:R-:W-:Y:S01]  /*1150*/  @!P1 SHF.R.U32.HI R3, RZ, R3, R7 ;  /* 0x00000003ff039219 */ /* 0x000fe20000011607 */
[----:B------:R-:W-:Y:S01]  /*1160*/  IMAD R2, R10, R2, R5 ;  /* 0x000000020a027224 */ /* 0x000fe200078e0205 */
[----:B------:R-:W-:Y:S02]  /*1170*/  IADD3 R7, PT, PT, -R5, RZ, RZ ;  /* 0x000000ff05077210 */ /* 0x000fe40007ffe1ff */
[----:B------:R-:W-:-:S03]  /*1180*/  @!P1 SEL R3, R16, R3, !P0 ;  /* 0x0000000310039207 */ /* 0x000fc60004000000 */
[----:B------:R-:W-:Y:S02]  /*1190*/  IMAD R7, R4, R7, R14 ;  /* 0x0000000704077224 */ /* 0x000fe400078e020e */
[--C-:B------:R-:W-:Y:S02]  /*11a0*/  @!P1 IMAD.IADD R6, R6, 0x1, -R3.reuse ;  /* 0x0000000106069824 */ /* 0x100fe400078e0a03 */
[----:B------:R-:W-:Y:S01]  /*11b0*/  @!P1 IMAD R3, R2, R12, R3 ;  /* 0x0000000c02039224 */ /* 0x000fe200078e0203 */
[----:B------:R-:W-:Y:S01]  /*11c0*/  IADD3 R2, PT, PT, -R16, RZ, RZ ;  /* 0x000000ff10027210 */ /* 0x000fe20007ffe1ff */
[----:B------:R-:W-:Y:S02]  /*11d0*/  @!P1 IMAD R5, R6, R10, R16 ;  /* 0x0000000a06059224 */ /* 0x000fe400078e0210 */
[----:B------:R-:W-:Y:S02]  /*11e0*/  @!P1 IMAD.MOV.U32 R16, RZ, RZ, R3 ;  /* 0x000000ffff109224 */ /* 0x000fe400078e0003 */
[----:B------:R-:W-:-:S02]  /*11f0*/  IMAD R2, R9, R2, R15 ;  /* 0x0000000209027224 */ /* 0x000fc400078e020f */
[----:B------:R-:W-:Y:S02]  /*1200*/  IMAD R14, R5, R4, R7 ;  /* 0x00000004050e7224 */ /* 0x000fe400078e0207 */
[----:B------:R-:W-:Y:S02]  /*1210*/  IMAD R15, R16, R9, R2 ;  /* 0x00000009100f7224 */ /* 0x000fe400078e0202 */
.L_x_15:
[----:B------:R-:W1:Y:S01]  /*1220*/  LDCU UR4, c[0x0][0xb30] ;  /* 0x00016600ff0477ac */ /* 0x000e620008000800 */
[----:B------:R-:W2:Y:S08]  /*1230*/  S2UR UR37, SR_CgaCtaId ;  /* 0x00000000002579c3 */ /* 0x000eb00000008800 */
[----:B------:R-:W3:Y:S01]  /*1240*/  LDC R40, c[0x0][0xb24] ;  /* 0x0002c900ff287b82 */ /* 0x000ee20000000800 */
[----:B-1----:R-:W-:-:S09]  /*1250*/  UISETP.NE.AND UP0, UPT, UR4, 0x1, UPT ;  /* 0x000000010400788c */ /* 0x002fd2000bf05270 */
[----:B--2---:R-:W-:Y:S05]  /*1260*/  BRA.U UP0, `(.L_x_16) ;  /* 0x0000000100407547 */ /* 0x004fea000b800000 */
[----:B------:R-:W1:Y:S08]  /*1270*/  LDC.64 R4, c[0x0][0xb10] ;  /* 0x0002c400ff047b82 */ /* 0x000e700000000a00 */
[----:B------:R-:W2:Y:S08]  /*1280*/  LDC.64 R2, c[0x0][0xb18] ;  /* 0x0002c600ff027b82 */ /* 0x000eb00000000a00 */
[----:B------:R-:W4:Y:S08]  /*1290*/  LDC R6, c[0x0][0xb20] ;  /* 0x0002c800ff067b82 */ /* 0x000f300000000800 */
[----:B------:R-:W3:Y:S01]  /*12a0*/  LDC R7, c[0x0][0xb0c] ;  /* 0x0002c300ff077b82 */ /* 0x000ee20000000800 */
[----:B-1----:R-:W-:-:S05]  /*12b0*/  IMAD.HI.U32 R4, R15, R4, RZ ;  /* 0x000000040f047227 */ /* 0x002fca00078e00ff */
[----:B------:R-:W-:Y:S01]  /*12c0*/  SHF.R.U32.HI R4, RZ, R5, R4 ;  /* 0x00000005ff047219 */ /* 0x000fe20000011604 */
[----:B--2---:R-:W-:Y:S01]  /*12d0*/  IMAD.HI.U32 R3, R14, R3, RZ ;  /* 0x000000030e037227 */ /* 0x004fe200078e00ff */
[----:B------:R-:W-:-:S04]  /*12e0*/  ISETP.NE.AND P0, PT, R2, 0x1, PT ;  /* 0x000000010200780c */ /* 0x000fc80003f05270 */
[----:B----4-:R-:W-:-:S04]  /*12f0*/  SHF.R.U32.HI R3, RZ, R6, R3 ;  /* 0x00000006ff037219 */ /* 0x010fc80000011603 */
[----:B------:R-:W-:Y:S02]  /*1300*/  SEL R3, R14, R3, !P0 ;  /* 0x000000030e037207 */ /* 0x000fe40004000000 */
[----:B---3--:R-:W-:-:S04]  /*1310*/  ISETP.NE.AND P1, PT, R7, 0x1, PT ;  /* 0x000000010700780c */ /* 0x008fc80003f25270 */
[----:B------:R-:W-:-:S05]  /*1320*/  SEL R4, R15, R4, !P1 ;  /* 0x000000040f047207 */ /* 0x000fca0004800000 */
[----:B------:R-:W-:Y:S02]  /*1330*/  IMAD.IADD R5, R3, 0x1, -R4 ;  /* 0x0000000103057824 */ /* 0x000fe400078e0a04 */
[----:B------:R-:W-:Y:S02]  /*1340*/  IMAD.IADD R3, R4, 0x1, -R3 ;  /* 0x0000000104037824 */ /* 0x000fe400078e0a03 */
[----:B------:R-:W-:Y:S02]  /*1350*/  IMAD R15, R5, R7, R15 ;  /* 0x00000007050f7224 */ /* 0x000fe400078e020f */
[----:B------:R-:W-:-:S07]  /*1360*/  IMAD R14, R3, R2, R14 ;  /* 0x00000002030e7224 */ /* 0x000fce00078e020e */
.L_x_16:
[----:B------:R-:W-:Y:S01]  /*1370*/  BAR.SYNC.DEFER_BLOCKING 0x0 ;  /* 0x0000000000007b1d */ /* 0x000fe20000010000 */
[----:B------:R-:W-:Y:S01]  /*1380*/  UISETP.NE.AND UP0, UPT, UR8, 0x2, UPT ;  /* 0x000000020800788c */ /* 0x000fe2000bf05270 */
[----:B------:R-:W-:Y:S02]  /*1390*/  ISETP.NE.OR P5, PT, R0, 0x2, !P5 ;  /* 0x000000020000780c */ /* 0x000fe40006fa5670 */
[----:B------:R-:W-:-:S06]  /*13a0*/  LOP3.LUT R2, R105, 0x1f, RZ, 0xc0, !PT ;  /* 0x0000001f69027812 */ /* 0x000fcc00078ec0ff */
[----:B------:R-:W-:Y:S05]  /*13b0*/  BRA.U UP0, `(.L_x_17) ;  /* 0x0000001100987547 */ /* 0x000fea000b800000 */
[----:B------:R-:W1:Y:S01]  /*13c0*/  LDCU UR13, c[0x0][0x38c] ;  /* 0x00007180ff0d77ac */ /* 0x000e620008000800 */
[----:B------:R-:W2:Y:S01]  /*13d0*/  LDC R8, c[0x0][0x370] ;  /* 0x0000dc00ff087b82 */ /* 0x000ea20000000800 */
[----:B------:R-:W-:Y:S01]  /*13e0*/  HFMA2 R16, -RZ, RZ, 0, 0 ;  /* 0x00000000ff107431 */ /* 0x000fe200000001ff */
[----:B------:R-:W-:Y:S01]  /*13f0*/  ISETP.EQ.OR P4, PT, R2, RZ, P5 ;  /* 0x000000ff0200720c */ /* 0x000fe20002f82670 */
[----:B------:R-:W-:Y:S01]  /*1400*/  IMAD.MOV.U32 R17, RZ, RZ, 0x1 ;  /* 0x00000001ff117424 */ /* 0x000fe200078e00ff */
[----:B------:R-:W-:Y:S01]  /*1410*/  CS2R R12, SRZ ;  /* 0x00000000000c7805 */ /* 0x000fe2000001ff00 */
[----:B------:R-:W-:Y:S01]  /*1420*/  IMAD.MOV.U32 R11, RZ, RZ, 0x1 ;  /* 0x00000001ff0b7424 */ /* 0x000fe200078e00ff */
[----:B------:R-:W4:Y:S02]  /*1430*/  LDCU.64 UR22, c[0x0][0x348] ;  /* 0x00006900ff1677ac */ /* 0x000f240008000a00 */
[----:B------:R-:W2:Y:S01]  /*1440*/  LDC R0, c[0x0][0x374] ;  /* 0x0000dd00ff007b82 */ /* 0x000ea20000000800 */
[----:B------:R-:W-:Y:S01]  /*1450*/  UMOV UR6, URZ ;  /* 0x000000ff00067c82 */ /* 0x000fe20008000000 */
[----:B-1----:R-:W-:-:S04]  /*1460*/  UIADD3 UR5, UPT, UPT, UR13, 0x3f, URZ ;  /* 0x0000003f0d057890 */ /* 0x002fc8000fffe0ff */
[----:B------:R-:W-:-:S04]  /*1470*/  USHF.R.S32.HI UR4, URZ, 0x1f, UR5 ;  /* 0x0000001fff047899 */ /* 0x000fc80008011405 */
[----:B------:R-:W-:-:S04]  /*1480*/  ULEA.HI UR4, UR4, UR5, URZ, 0x6 ;  /* 0x0000000504047291 */ /* 0x000fc8000f8f30ff */
[----:B------:R-:W-:Y:S02]  /*1490*/  USHF.R.S32.HI UR15, URZ, 0x6, UR4 ;  /* 0x00000006ff0f7899 */ /* 0x000fe40008011404 */
[----:B------:R-:W-:Y:S02]  /*14a0*/  UIADD3 UR4, UPT, UPT, UR13, -0x1, URZ ;  /* 0xffffffff0d047890 */ /* 0x000fe4000fffe0ff */
[----:B------:R-:W-:Y:S02]  /*14b0*/  UISETP.LT.U32.AND UP0, UPT, UR15, 0x6, UPT ;  /* 0x000000060f00788c */ /* 0x000fe4000bf01070 */
[----:B------:R-:W-:Y:S02]  /*14c0*/  UISETP.GE.U32.AND UP1, UPT, UR4, -0x7f, UPT ;  /* 0xffffff810400788c */ /* 0x000fe4000bf26070 */
[----:B------:R-:W-:Y:S02]  /*14d0*/  USEL UR14, UR15, 0x6, UP0 ;  /* 0x000000060f0e7887 */ /* 0x000fe40008000000 */
[----:B------:R-:W-:-:S02]  /*14e0*/  UIADD3 UR13, UPT, UPT, UR13, 0x7e, URZ ;  /* 0x0000007e0d0d7890 */ /* 0x000fc4000fffe0ff */
[----:B------:R-:W-:Y:S02]  /*14f0*/  UIADD3 UR5, UPT, UPT, UR14, -0x1, URZ ;  /* 0xffffffff0e057890 */ /* 0x000fe4000fffe0ff */
[----:B------:R-:W-:-:S03]  /*1500*/  UIADD3 UR7, UPT, UPT, UR15, -UR14, URZ ;  /* 0x8000000e0f077290 */ /* 0x000fc6000fffe0ff */
[----:B------:R-:W-:-:S04]  /*1510*/  @UP1 UIADD3 UR5, UPT, UPT, UR14, URZ, URZ ;  /* 0x000000ff0e051290 */ /* 0x000fc8000fffe0ff */
[----:B----4-:R-:W-:-:S12]  /*1520*/  UIADD3 UR5, UPT, UPT, UR5, 0x1, URZ ;  /* 0x0000000105057890 */ /* 0x010fd8000fffe0ff */
.L_x_35:
[----:B------:R-:W-:Y:S01]  /*1530*/  UISETP.NE.AND UP0, UPT, UR37, URZ, UPT ;  /* 0x000000ff2500728c */ /* 0x000fe2000bf05270 */
[----:B------:R-:W1:Y:S08]  /*1540*/  S2UR UR37, SR_CgaCtaId ;  /* 0x00000000002579c3 */ /* 0x000e700000008800 */
[----:B------:R-:W-:Y:S05]  /*1550*/  BRA.U UP0, `(.L_x_18) ;  /* 0x0000000100347547 */ /* 0x000fea000b800000 */
[----:B------:R-:W4:Y:S01]  /*1560*/  S2R R2, SR_CgaCtaId ;  /* 0x0000000000027919 */ /* 0x000f220000008800 */
[----:B------:R-:W-:-:S04]  /*1570*/  MOV R3, 0x400 ;  /* 0x0000040000037802 */ /* 0x000fc80000000f00 */
[----:B----4-:R-:W-:Y:S02]  /*1580*/  LEA R2, R2, R3, 0x18 ;  /* 0x0000000302027211 */ /* 0x010fe400078ec0ff */
[----:B------:R-:W-:-:S03]  /*1590*/  SHF.L.U32 R3, R11, 0x1f, RZ ;  /* 0x0000001f0b037819 */ /* 0x000fc600000006ff */
[----:B------:R-:W-:-:S04]  /*15a0*/  IMAD R2, R12, 0x8, R2 ;  /* 0x000000080c027824 */ /* 0x000fc800078e0202 */
[----:B------:R-:W4:Y:S02]  /*15b0*/  SYNCS.PHASECHK.TRANS64.TRYWAIT P0, [R2+URZ+0x120], R3 ;  /* 0x00012003020075a7 */ /* 0x000f2400080011ff */
[----:B----4-:R-:W-:Y:S05]  /*15c0*/  @!P0 BRA `(.L_x_19) ;  /* 0x0000007800108947 */ /* 0x010fea0003800000 */
.L_x_134:
[----:B------:R-:W-:Y:S01]  /*15d0*/  VIADD R12, R12, 0x1 ;  /* 0x000000010c0c7836 */ /* 0x000fe20000000000 */
[----:B------:R4:W-:Y:S04]  /*15e0*/  SYNCS.ARRIVE.TRANS64.A1T0 RZ, [R2+URZ+0x110], RZ ;  /* 0x000110ff02ff79a7 */ /* 0x0009e800081000ff */
[----:B------:R-:W-:-:S04]  /*15f0*/  ISETP.NE.AND P0, PT, R12, 0x2, PT ;  /* 0x000000020c00780c */ /* 0x000fc80003f05270 */
[----:B------:R-:W-:Y:S02]  /*1600*/  SEL R12, R12, RZ, P0 ;  /* 0x000000ff0c0c7207 */ /* 0x000fe40000000000 */
[----:B----4-:R-:W-:-:S04]  /*1610*/  SEL R2, RZ, 0x1, P0 ;  /* 0x00000001ff027807 */ /* 0x010fc80000000000 */
[----:B------:R-:W-:-:S07]  /*1620*/  LOP3.LUT R11, R11, R2, RZ, 0x3c, !PT ;  /* 0x000000020b0b7212 */ /* 0x000fce00078e3cff */
.L_x_18:
[----:B------:R-:W-:Y:S01]  /*1630*/  UMOV UR4, 0x400 ;  /* 0x0000040000047882 */ /* 0x000fe20000000000 */
[----:B------:R-:W-:Y:S01]  /*1640*/  SHF.L.U32 R2, R17, 0x1f, RZ ;  /* 0x0000001f11027819 */ /* 0x000fe200000006ff */
[----:B-1----:R-:W-:Y:S01]  /*1650*/  ULEA UR4, UR37, UR4, 0x18 ;  /* 0x0000000425047291 */ /* 0x002fe2000f8ec0ff */
[----:B------:R-:W-:Y:S01]  /*1660*/  R2UR UR35, R15 ;  /* 0x000000000f2372ca */ /* 0x000fe200000e0000 */
[----:B------:R-:W-:Y:S01]  /*1670*/  UISETP.GE.U32.AND UP0, UPT, UR13, 0x7f, UPT ;  /* 0x0000007f0d00788c */ /* 0x000fe2000bf06070 */
[----:B------:R-:W-:Y:S01]  /*1680*/  R2UR UR11, R14 ;  /* 0x000000000e0b72ca */ /* 0x000fe200000e0000 */
[----:B------:R-:W-:Y:S01]  /*1690*/  ULEA UR8, UR6, UR4, 0x3 ;  /* 0x0000000406087291 */ /* 0x000fe2000f8e18ff */
[----:B------:R-:W-:-:S08]  /*16a0*/  UMOV UR24, URZ ;  /* 0x000000ff00187c82 */ /* 0x000fd00008000000 */
[----:B------:R1:W4:Y:S01]  /*16b0*/  SYNCS.PHASECHK.TRANS64.TRYWAIT P0, [UR8+0x30], R2 ;  /* 0x00003002ff0075a7 */ /* 0x0003220008001108 */
[----:B------:R-:W-:Y:S02]  /*16c0*/  USHF.L.U32 UR35, UR35, 0x7, URZ ;  /* 0x0000000723237899 */ /* 0x000fe400080006ff */
[----:B------:R-:W-:Y:S01]  /*16d0*/  USHF.L.U32 UR11, UR11, 0x7, URZ ;  /* 0x000000070b0b7899 */ /* 0x000fe200080006ff */
[----:B------:R-:W-:Y:S11]  /*16e0*/  BRA.U !UP0, `(.L_x_20) ;  /* 0x0000000108a47547 */ /* 0x000ff6000b800000 */
[----:B------:R-:W-:Y:S01]  /*16f0*/  UMOV UR16, URZ ;  /* 0x000000ff00107c82 */ /* 0x000fe20008000000 */
[----:B------:R-:W-:-:S05]  /*1700*/  UMOV UR17, UR6 ;  /* 0x0000000600117c82 */ /* 0x000fca0008000000 */
.L_x_25:
[----:B-1----:R-:W-:Y:S01]  /*1710*/  ULEA UR33, UR17, UR4, 0x3 ;  /* 0x0000000411217291 */ /* 0x002fe2000f8e18ff */
[----:B----4-:R-:W-:Y:S01]  /*1720*/  @!P5 MOV R3, 0x8000 ;  /* 0x000080000003d802 */ /* 0x010fe20000000f00 */
[----:B----4-:R-:W-:Y:S10]  /*1730*/  @P0 BRA `(.L_x_21) ;  /* 0x00000000000c0947 */ /* 0x010ff40003800000 */
[----:B------:R-:W-:-:S04]  /*1740*/  SHF.L.U32 R4, R17, 0x1f, RZ ;  /* 0x0000001f11047819 */ /* 0x000fc800000006ff */
[----:B------:R-:W4:Y:S02]  /*1750*/  SYNCS.PHASECHK.TRANS64.TRYWAIT P0, [UR33+0x30], R4 ;  /* 0x00003004ff0075a7 */ /* 0x000f240008001121 */
[----:B----4-:R-:W-:Y:S05]  /*1760*/  @!P0 BRA `(.L_x_22) ;  /* 0x0000007400bc8947 */ /* 0x010fea0003800000 */
.L_x_21:
[----:B------:R4:W-:Y:S01]  /*1770*/  @!P5 SYNCS.ARRIVE.TRANS64 RZ, [UR33], R3 ;  /* 0x00000003ffffd9a7 */ /* 0x0009e20008000021 */
[----:B------:R-:W-:Y:S04]  /*1780*/  BSSY.RECONVERGENT B0, `(.L_x_23) ;  /* 0x0000003000007945 */ /* 0x000fe80003800200 */
[----:B------:R-:W-:Y:S05]  /*1790*/  @P4 BRA `(.L_x_24) ;  /* 0x0000000000044947 */ /* 0x000fea0003800000 */
[----:B------:R-:W-:Y:S05]  /*17a0*/  BPT.TRAP 0x1 ;  /* 0x000000040000795c */ /* 0x000fea0000300000 */
.L_x_24:
[----:B------:R-:W-:Y:S05]  /*17b0*/  BSYNC.RECONVERGENT B0 ;  /* 0x0000000000007941 */ /* 0x000fea0003800200 */
.L_x_23:
[----:B------:R-:W-:Y:S02]  /*17c0*/  UIADD3 UR6, UPT, UPT, UR17, 0x1, URZ ;  /* 0x0000000111067890 */ /* 0x000fe4000fffe0ff */
[----:B------:R-:W-:Y:S02]  /*17d0*/  UIADD3 UR26, UP1, UPT, UR22, 0x80, URZ ;  /* 0x00000080161a7890 */ /* 0x000fe4000ff3e0ff */
[----:B------:R-:W-:Y:S02]  /*17e0*/  UISETP.NE.AND UP0, UPT, UR6, 0x6, UPT ;  /* 0x000000060600788c */ /* 0x000fe4000bf05270 */
[----:B------:R-:W-:Y:S02]  /*17f0*/  USHF.L.U32 UR34, UR16, 0x6, URZ ;  /* 0x0000000610227899 */ /* 0x000fe400080006ff */
[----:B------:R-:W-:Y:S02]  /*1800*/  USEL UR9, URZ, 0x1, UP0 ;  /* 0x00000001ff097887 */ /* 0x000fe40008000000 */
[----:B------:R-:W-:-:S02]  /*1810*/  USEL UR6, UR6, URZ, UP0 ;  /* 0x000000ff06067287 */ /* 0x000fc40008000000 */
[----:B------:R-:W-:Y:S02]  /*1820*/  UIADD3 UR20, UP0, UPT, UR22, 0x180, URZ ;  /* 0x0000018016147890 */ /* 0x000fe4000ff1e0ff */
[----:B------:R-:W-:Y:S01]  /*1830*/  ULEA UR8, UR6, UR4, 0x3 ;  /* 0x0000000406087291 */ /* 0x000fe2000f8e18ff */
[----:B------:R-:W-:Y:S01]  /*1840*/  LOP3.LUT R17, R17, UR9, RZ, 0x3c, !PT ;  /* 0x0000000911117c12 */ /* 0x000fe2000f8e3cff */
[----:B------:R-:W-:Y:S02]  /*1850*/  UIADD3.X UR27, UPT, UPT, URZ, UR23, URZ, UP1, !UPT ;  /* 0x00000017ff1b7290 */ /* 0x000fe40008ffe4ff */
[----:B------:R-:W-:Y:S01]  /*1860*/  UIADD3.X UR21, UPT, UPT, URZ, UR23, URZ, UP0, !UPT ;  /* 0x00000017ff157290 */ /* 0x000fe200087fe4ff */
[----:B-1----:R-:W-:Y:S01]  /*1870*/  SHF.L.U32 R2, R17, 0x1f, RZ ;  /* 0x0000001f11027819 */ /* 0x002fe200000006ff */
[----:B------:R-:W-:Y:S01]  /*1880*/  UMOV UR18, 0x0 ;  /* 0x0000000000127882 */ /* 0x000fe20000000000 */
[----:B------:R-:W-:Y:S01]  /*1890*/  UMOV UR19, 0x10000000 ;  /* 0x1000000000137882 */ /* 0x000fe20000000000 */
[----:B------:R-:W-:Y:S01]  /*18a0*/  UMOV UR12, UR36 ;  /* 0x00000024000c7c82 */ /* 0x000fe20008000000 */
[----:B------:R1:W1:Y:S01]  /*18b0*/  SYNCS.PHASECHK.TRANS64.TRYWAIT P0, [UR8+0x30], R2 ;  /* 0x00003002ff0075a7 */ /* 0x0002620008001108 */
[----:B------:R-:W-:Y:S01]  /*18c0*/  ULEA UR8, UR17, UR4, 0xe ;  /* 0x0000000411087291 */ /* 0x000fe2000f8e70ff */
[----:B------:R-:W-:Y:S01]  /*18d0*/  UMOV UR9, UR33 ;  /* 0x0000002100097c82 */ /* 0x000fe20008000000 */
[----:B------:R-:W-:-:S02]  /*18e0*/  UMOV UR10, UR34 ;  /* 0x00000022000a7c82 */ /* 0x000fc40008000000 */
[----:B------:R-:W-:Y:S02]  /*18f0*/  UIADD3 UR32, UPT, UPT, UR8, 0x8400, URZ ;  /* 0x0000840008207890 */ /* 0x000fe4000fffe0ff */
[----:B------:R-:W-:Y:S02]  /*1900*/  UIADD3 UR8, UPT, UPT, UR8, 0x20400, URZ ;  /* 0x0002040008087890 */ /* 0x000fe4000fffe0ff */
[----:B------:R-:W-:Y:S01]  /*1910*/  UIADD3 UR16, UPT, UPT, UR16, 0x1, URZ ;  /* 0x0000000110107890 */ /* 0x000fe2000fffe0ff */
[----:B------:R-:W-:Y:S01]  /*1920*/  UMOV UR24, UR5 ;  /* 0x0000000500187c82 */ /* 0x000fe20008000000 */
[----:B------:R-:W-:Y:S02]  /*1930*/  UMOV UR17, UR6 ;  /* 0x0000000600117c82 */ /* 0x000fe40008000000 */
[----:B------:R-:W-:Y:S01]  /*1940*/  UISETP.NE.AND UP0, UPT, UR16, UR5, UPT ;  /* 0x000000051000728c */ /* 0x000fe2000bf05270 */
[----:B------:R1:W-:Y:S02]  /*1950*/  UTMALDG.3D [UR32], [UR26], desc[UR18] ;  /* 0x000012201a0075b4 */ /* 0x0003e40008011000 */
[----:B------:R1:W-:Y:S06]  /*1960*/  UTMALDG.3D [UR8], [UR20], desc[UR18] ;  /* 0x00001208140075b4 */ /* 0x0003ec0008011000 */
[----:B------:R-:W-:Y:S05]  /*1970*/  BRA.U UP0, `(.L_x_25) ;  /* 0xfffffffd00647547 */ /* 0x000fea000b83ffff */
.L_x_20:
[----:B-1--4-:R-:W-:Y:S01]  /*1980*/  PLOP3.LUT P0, PT, PT, PT, UP3, 0x80, 0x8 ;  /* 0x000000000008781c */ /* 0x012fe20003f0f038 */
[----:B------:R-:W-:Y:S01]  /*1990*/  ULEA UR8, UR6, UR4, 0x3 ;  /* 0x0000000406087291 */ /* 0x000fe2000f8e18ff */
[----:B------:R-:W-:Y:S01]  /*19a0*/  SHF.L.U32 R2, R17, 0x1f, RZ ;  /* 0x0000001f11027819 */ /* 0x000fe200000006ff */
[----:B------:R-:W-:-:S10]  /*19b0*/  UISETP.GT.AND UP0, UPT, UR15, UR14, UPT ;  /* 0x0000000e0f00728c */ /* 0x000fd4000bf04270 */
[----:B------:R-:W-:Y:S01]  /*19c0*/  @!P0 SYNCS.ARRIVE.TRANS64.A1T0 RZ, [UR4+0xa8], RZ ;  /* 0x0000a8ffffff89a7 */ /* 0x000fe20008100004 */
[----:B------:R1:W4:Y:S01]  /*19d0*/  SYNCS.PHASECHK.TRANS64.TRYWAIT P0, [UR8+0x30], R2 ;  /* 0x00003002ff0075a7 */ /* 0x0003220008001108 */
[----:B------:R-:W-:Y:S05]  /*19e0*/  BRA.U !UP0, `(.L_x_26) ;  /* 0x0000000108a87547 */ /* 0x000fea000b800000 */
[----:B------:R-:W-:Y:S01]  /*19f0*/  UIADD3 UR21, UPT, UPT, UR7, UR24, URZ ;  /* 0x0000001807157290 */ /* 0x000fe2000fffe0ff */
[----:B------:R-:W-:-:S11]  /*1a00*/  UMOV UR25, UR6 ;  /* 0x0000000600197c82 */ /* 0x000fd60008000000 */
.L_x_31:
[----:B-1----:R-:W-:Y:S01]  /*1a10*/  ULEA UR17, UR25, UR4, 0x3 ;  /* 0x0000000419117291 */ /* 0x002fe2000f8e18ff */
[----:B----4-:R-:W-:Y:S01]  /*1a20*/  @!P5 MOV R3, 0x8000 ;  /* 0x000080000003d802 */ /* 0x010fe20000000f00 */
[----:B----4-:R-:W-:Y:S10]  /*1a30*/  @P0 BRA `(.L_x_27) ;  /* 0x00000000000c0947 */ /* 0x010ff40003800000 */
[----:B------:R-:W-:-:S04]  /*1a40*/  SHF.L.U32 R4, R17, 0x1f, RZ ;  /* 0x0000001f11047819 */ /* 0x000fc800000006ff */
[----:B------:R-:W4:Y:S02]  /*1a50*/  SYNCS.PHASECHK.TRANS64.TRYWAIT P0, [UR17+0x30], R4 ;  /* 0x00003004ff0075a7 */ /* 0x000f240008001111 */
[----:B----4-:R-:W-:Y:S05]  /*1a60*/  @!P0 BRA `(.L_x_28) ;  /* 0x0000007400148947 */ /* 0x010fea0003800000 */
.L_x_27:
[----:B------:R4:W-:Y:S01]  /*1a70*/  @!P5 SYNCS.ARRIVE.TRANS64 RZ, [UR17], R3 ;  /* 0x00000003ffffd9a7 */ /* 0x0009e20008000011 */
[----:B------:R-:W-:Y:S04]  /*1a80*/  BSSY.RECONVERGENT B0, `(.L_x_29) ;  /* 0x0000003000007945 */ /* 0x000fe80003800200 */
[----:B------:R-:W-:Y:S05]  /*1a90*/  @P4 BRA `(.L_x_30) ;  /* 0x0000000000044947 */ /* 0x000fea0003800000 */
[----:B------:R-:W-:Y:S05]  /*1aa0*/  BPT.TRAP 0x1 ;  /* 0x000000040000795c */ /* 0x000fea0000300000 */
.L_x_30:
[----:B------:R-:W-:Y:S05]  /*1ab0*/  BSYNC.RECONVERGENT B0 ;  /* 0x0000000000007941 */ /* 0x000fea0003800200 */
.L_x_29:
        /* <DEDUP_REMOVED lines=20> */
[----:B------:R-:W-:Y:S01]  /*1c00*/  UIADD3 UR8, UPT, UPT, UR8, 0x20400, URZ ;  /* 0x0002040008087890 */ /* 0x000fe2000fffe0ff */
[----:B------:R-:W-:Y:S01]  /*1c10*/  UMOV UR9, UR17 ;  /* 0x0000001100097c82 */ /* 0x000fe20008000000 */
[----:B------:R-:W-:Y:S01]  /*1c20*/  UMOV UR10, UR18 ;  /* 0x00000012000a7c82 */ /* 0x000fe20008000000 */
[----:B------:R-:W-:Y:S01]  /*1c30*/  UIADD3 UR24, UPT, UPT, UR24, 0x1, URZ ;  /* 0x0000000118187890 */ /* 0x000fe2000fffe0ff */
[----:B------:R-:W-:-:S03]  /*1c40*/  UMOV UR25, UR6 ;  /* 0x0000000600197c82 */ /* 0x000fc60008000000 */
[----:B------:R1:W-:Y:S01]  /*1c50*/  UTMALDG.3D [UR16], [UR30], desc[UR26] ;  /* 0x00001a101e0075b4 */ /* 0x0003e20008011000 */
[----:B------:R-:W-:Y:S01]  /*1c60*/  UISETP.NE.AND UP0, UPT, UR24, UR21, UPT ;  /* 0x000000151800728c */ /* 0x000fe2000bf05270 */
[----:B------:R1:W-:Y:S08]  /*1c70*/  UTMALDG.3D [UR8], [UR28], desc[UR26] ;  /* 0x00001a081c0075b4 */ /* 0x0003f00008011000 */
[----:B------:R-:W-:Y:S05]  /*1c80*/  BRA.U UP0, `(.L_x_31) ;  /* 0xfffffffd00607547 */ /* 0x000fea000b83ffff */
.L_x_26:
[C---:B-1----:R-:W-:Y:S01]  /*1c90*/  LEA R2, R16.reuse, UR4, 0x3 ;  /* 0x0000000410027c11 */ /* 0x042fe2000f8e18ff */
[----:B------:R-:W-:Y:S01]  /*1ca0*/  NOP ;  /* 0x0000000000007918 */ /* 0x000fe20000000000 */
[----:B----4-:R-:W-:Y:S02]  /*1cb0*/  SHF.L.U32 R3, R13, 0x1f, RZ ;  /* 0x0000001f0d037819 */ /* 0x010fe400000006ff */
[----:B------:R-:W-:Y:S02]  /*1cc0*/  LEA R4, R16, UR4, 0x4 ;  /* 0x0000000410047c11 */ /* 0x000fe4000f8e20ff */
[----:B------:R-:W1:Y:S02]  /*1cd0*/  SYNCS.PHASECHK.TRANS64.TRYWAIT P0, [R2+URZ+0xb0], R3 ;  /* 0x0000b003020075a7 */ /* 0x000e6400080011ff */
[----:B-1----:R-:W-:Y:S05]  /*1ce0*/  @!P0 BRA `(.L_x_32) ;  /* 0x00000070008c8947 */ /* 0x002fea0003800000 */
.L_x_137:
[----:B------:R-:W4:Y:S01]  /*1cf0*/  LDS.128 R4, [R4+0x140] ;  /* 0x0001400004047984 */ /* 0x000f220000000c00 */
[----:B---3--:R-:W-:Y:S01]  /*1d00*/  ISETP.GE.AND P0, PT, R40, 0x1, PT ;  /* 0x000000012800780c */ /* 0x008fe20003f06270 */
[----:B-1----:R-:W-:Y:S01]  /*1d10*/  VIADD R2, R2, 0xc0 ;  /* 0x000000c002027836 */ /* 0x002fe20000000000 */
[----:B------:R-:W-:Y:S01]  /*1d20*/  @!PT LDS RZ, [RZ] ;  /* 0x00000000fffff984 */ /* 0x000fe20000000800 */
[----:B------:R-:W-:Y:S01]  /*1d30*/  @!PT LDS RZ, [RZ] ;  /* 0x00000000fffff984 */ /* 0x000fe20000000800 */
[----:B------:R-:W-:Y:S01]  /*1d40*/  @!PT LDS RZ, [RZ] ;  /* 0x00000000fffff984 */ /* 0x000fe20000000800 */
[----:B------:R-:W-:Y:S01]  /*1d50*/  @!PT LDS RZ, [RZ] ;  /* 0x00000000fffff984 */ /* 0x000fe20000000800 */
[----:B------:R1:W-:Y:S06]  /*1d60*/  MEMBAR.ALL.CTA ;  /* 0x0000000000007992 */ /* 0x0003ec0000008000 */
[----:B-1----:R-:W1:Y:S01]  /*1d70*/  FENCE.VIEW.ASYNC.S ;  /* 0x00000000000073c6 */ /* 0x002e620000000000 */
[----:B------:R-:W-:-:S04]  /*1d80*/  PRMT R2, RZ, 0x654, R2 ;  /* 0x00000654ff027816 */ /* 0x000fc80000000002 */
[----:B-1----:R1:W-:Y:S01]  /*1d90*/  SYNCS.ARRIVE.TRANS64.RED.A1T0 RZ, [R2+URZ], RZ ;  /* 0x000000ff02ff79a7 */ /* 0x0023e200081004ff */
[----:B----4-:R-:W-:-:S13]  /*1da0*/  LOP3.LUT P2, RZ, R6, 0x1, RZ, 0xc0, !PT ;  /* 0x0000000106ff7812 */ /* 0x010fda000784c0ff */
[----:B------:R-:W-:Y:S01]  /*1db0*/  @P2 SHF.R.U32.HI R3, RZ, 0x10, R5 ;  /* 0x00000010ff032819 */ /* 0x000fe20000011605 */
[----:B------:R-:W-:Y:S01]  /*1dc0*/  VOTEU.ANY UP0, P2 ;  /* 0x0000000000ff7886 */ /* 0x000fe20001000100 */
[----:B------:R-:W-:Y:S02]  /*1dd0*/  @P2 MOV R10, R4 ;  /* 0x00000004000a2202 */ /* 0x000fe40000000f00 */
[----:B------:R-:W-:Y:S02]  /*1de0*/  @P2 R2UR.BROADCAST UR8, R3 ;  /* 0x00000000030822ca */ /* 0x000fe400008e0000 */
[----:B------:R-:W-:-:S11]  /*1df0*/  @P2 LOP3.LUT R9, R5, 0xffff, RZ, 0xc0, !PT ;  /* 0x0000ffff05092812 */ /* 0x000fd600078ec0ff */
[----:B------:R-:W-:Y:S01]  /*1e00*/  @UP0 UMOV UR36, UR8 ;  /* 0x0000000800240c82 */ /* 0x000fe20008000000 */
[----:B-1----:R-:W-:Y:S05]  /*1e10*/  @!P0 BRA `(.L_x_33) ;  /* 0x0000000000b88947 */ /* 0x002fea0003800000 */
[----:B------:R-:W2:Y:S01]  /*1e20*/  LDC.64 R4, c[0x0][0xb18] ;  /* 0x0002c600ff047b82 */ /* 0x000ea20000000a00 */
[----:B------:R-:W-:-:S07]  /*1e30*/  ISETP.NE.AND P3, PT, R40, 0x1, PT ;  /* 0x000000012800780c */ /* 0x000fce0003f65270 */
[----:B------:R-:W1:Y:S08]  /*1e40*/  LDC.64 R6, c[0x0][0xb10] ;  /* 0x0002c400ff067b82 */ /* 0x000e700000000a00 */
[----:B------:R-:W3:Y:S08]  /*1e50*/  LDC R14, c[0x0][0xb20] ;  /* 0x0002c800ff0e7b82 */ /* 0x000ef00000000800 */
[----:B------:R-:W4:Y:S01]  /*1e60*/  LDC R15, c[0x0][0xb0c] ;  /* 0x0002c300ff0f7b82 */ /* 0x000f220000000800 */
[----:B--2---:R-:W-:Y:S01]  /*1e70*/  IMAD.HI.U32 R19, R0, R5, RZ ;  /* 0x0000000500137227 */ /* 0x004fe200078e00ff */
[----:B------:R-:W-:-:S03]  /*1e80*/  ISETP.NE.AND P0, PT, R4, 0x1, PT ;  /* 0x000000010400780c */ /* 0x000fc60003f05270 */
[----:B------:R-:W-:-:S03]  /*1e90*/  IMAD.HI.U32 R5, R9, R5, RZ ;  /* 0x0000000509057227 */ /* 0x000fc600078e00ff */
[----:B------:R-:W2:Y:S01]  /*1ea0*/  LDC.64 R2, c[0x0][0xb28] ;  /* 0x0002ca00ff027b82 */ /* 0x000ea20000000a00 */
[----:B-1----:R-:W-:-:S04]  /*1eb0*/  IMAD.HI.U32 R20, R8, R6, RZ ;  /* 0x0000000608147227 */ /* 0x002fc800078e00ff */
[----:B------:R-:W-:Y:S01]  /*1ec0*/  IMAD.HI.U32 R21, R10, R6, RZ ;  /* 0x000000060a157227 */ /* 0x000fe200078e00ff */
[----:B------:R-:W-:Y:S02]  /*1ed0*/  SHF.R.U32.HI R20, RZ, R7, R20 ;  /* 0x00000007ff147219 */ /* 0x000fe40000011614 */
[-C--:B---3--:R-:W-:Y:S02]  /*1ee0*/  SHF.R.U32.HI R19, RZ, R14.reuse, R19 ;  /* 0x0000000eff137219 */ /* 0x088fe40000011613 */
[----:B------:R-:W-:Y:S02]  /*1ef0*/  SHF.R.U32.HI R5, RZ, R14, R5 ;  /* 0x0000000eff057219 */ /* 0x000fe40000011605 */
[----:B------:R-:W-:Y:S02]  /*1f00*/  SEL R19, R0, R19, !P0 ;  /* 0x0000001300137207 */ /* 0x000fe40004000000 */
[----:B------:R-:W-:Y:S02]  /*1f10*/  SHF.R.U32.HI R21, RZ, R7, R21 ;  /* 0x00000007ff157219 */ /* 0x000fe40000011615 */
[----:B----4-:R-:W-:-:S02]  /*1f20*/  ISETP.NE.AND P1, PT, R15, 0x1, PT ;  /* 0x000000010f00780c */ /* 0x010fc40003f25270 */
[----:B------:R-:W-:Y:S02]  /*1f30*/  SEL R5, R9, R5, !P0 ;  /* 0x0000000509057207 */ /* 0x000fe40004000000 */
[----:B------:R-:W-:Y:S02]  /*1f40*/  SEL R20, R8, R20, !P1 ;  /* 0x0000001408147207 */ /* 0x000fe40004800000 */
[----:B------:R-:W-:Y:S01]  /*1f50*/  SEL R21, R10, R21, !P1 ;  /* 0x000000150a157207 */ /* 0x000fe20004800000 */
[----:B--2---:R-:W-:-:S04]  /*1f60*/  IMAD.HI.U32 R18, R19, R2, RZ ;  /* 0x0000000213127227 */ /* 0x004fc800078e00ff */
        /* <DEDUP_REMOVED lines=10> */
[----:B------:R-:W-:-:S04]  /*2010*/  @!P0 IMAD.HI.U32 R7, R21, R2, RZ ;  /* 0x0000000215078227 */ /* 0x000fc800078e00ff */
[----:B------:R-:W-:Y:S01]  /*2020*/  IMAD.MOV R2, RZ, RZ, -R6 ;  /* 0x000000ffff027224 */ /* 0x000fe200078e0a06 */
[----:B------:R-:W-:Y:S02]  /*2030*/  @!P0 SHF.R.U32.HI R3, RZ, R3, R7 ;  /* 0x00000003ff038219 */ /* 0x000fe40000011607 */
[----:B------:R-:W-:Y:S01]  /*2040*/  IADD3 R7, PT, PT, -R5, RZ, RZ ;  /* 0x000000ff05077210 */ /* 0x000fe20007ffe1ff */
[----:B------:R-:W-:Y:S01]  /*2050*/  IMAD R2, R40, R2, R5 ;  /* 0x0000000228027224 */ /* 0x000fe200078e0205 */
        /* <DEDUP_REMOVED lines=10> */
.L_x_33:
[----:B------:R-:W1:Y:S02]  /*2100*/  LDCU UR8, c[0x0][0xb30] ;  /* 0x00016600ff0877ac */ /* 0x000e640008000800 */
[----:B-1----:R-:W-:-:S09]  /*2110*/  UISETP.NE.AND UP0, UPT, UR8, 0x1, UPT ;  /* 0x000000010800788c */ /* 0x002fd2000bf05270 */
[----:B------:R-:W-:Y:S05]  /*2120*/  BRA.U UP0, `(.L_x_34) ;  /* 0x0000000100407547 */ /* 0x000fea000b800000 */
[----:B------:R-:W1:Y:S08]  /*2130*/  LDC.64 R4, c[0x0][0xb10] ;  /* 0x0002c400ff047b82 */ /* 0x000e700000000a00 */
[----:B------:R-:W3:Y:S08]  /*2140*/  LDC.64 R2, c[0x0][0xb18] ;  /* 0x0002c600ff027b82 */ /* 0x000ef00000000a00 */
[----:B------:R-:W4:Y:S08]  /*2150*/  LDC R6, c[0x0][0xb20] ;  /* 0x0002c800ff067b82 */ /* 0x000f300000000800 */
[----:B------:R-:W2:Y:S01]  /*2160*/  LDC R7, c[0x0][0xb0c] ;  /* 0x0002c300ff077b82 */ /* 0x000ea20000000800 */
[----:B-1----:R-:W-:-:S05]  /*2170*/  IMAD.HI.U32 R4, R10, R4, RZ ;  /* 0x000000040a047227 */ /* 0x002fca00078e00ff */
[----:B------:R-:W-:Y:S01]  /*2180*/  SHF.R.U32.HI R4, RZ, R5, R4 ;  /* 0x00000005ff047219 */ /* 0x000fe20000011604 */
[----:B---3--:R-:W-:Y:S01]  /*2190*/  IMAD.HI.U32 R3, R9, R3, RZ ;  /* 0x0000000309037227 */ /* 0x008fe200078e00ff */
[----:B------:R-:W-:-:S04]  /*21a0*/  ISETP.NE.AND P0, PT, R2, 0x1, PT ;  /* 0x000000010200780c */ /* 0x000fc80003f05270 */
[----:B----4-:R-:W-:-:S04]  /*21b0*/  SHF.R.U32.HI R3, RZ, R6, R3 ;  /* 0x00000006ff037219 */ /* 0x010fc80000011603 */
[----:B------:R-:W-:Y:S02]  /*21c0*/  SEL R3, R9, R3, !P0 ;  /* 0x0000000309037207 */ /* 0x000fe40004000000 */
[----:B--2---:R-:W-:-:S04]  /*21d0*/  ISETP.NE.AND P1, PT, R7, 0x1, PT ;  /* 0x000000010700780c */ /* 0x004fc80003f25270 */
[----:B------:R-:W-:-:S05]  /*21e0*/  SEL R4, R10, R4, !P1 ;  /* 0x000000040a047207 */ /* 0x000fca0004800000 */
[----:B------:R-:W-:Y:S02]  /*21f0*/  IMAD.IADD R5, R3, 0x1, -R4 ;  /* 0x0000000103057824 */ /* 0x000fe400078e0a04 */
[----:B------:R-:W-:Y:S02]  /*2200*/  IMAD.IADD R3, R4, 0x1, -R3 ;  /* 0x0000000104037824 */ /* 0x000fe400078e0a03 */
[----:B------:R-:W-:Y:S02]  /*2210*/  IMAD R10, R5, R7, R10 ;  /* 0x00000007050a7224 */ /* 0x000fe400078e020a */
[----:B------:R-:W-:-:S07]  /*2220*/  IMAD R9, R3, R2, R9 ;  /* 0x0000000203097224 */ /* 0x000fce00078e0209 */
.L_x_34:
[----:B------:R-:W-:Y:S01]  /*2230*/  VIADD R16, R16, 0x1 ;  /* 0x0000000110107836 */ /* 0x000fe20000000000 */
[----:B------:R-:W-:Y:S01]  /*2240*/  UPLOP3.LUT UP3, UPT, UPT, UPT, UPT, 0x80, 0x8 ;  /* 0x000000000008789c */ /* 0x000fe20003f6f070 */
[----:B------:R-:W-:Y:S02]  /*2250*/  IMAD.IADD R15, R10, 0x1, R91 ;  /* 0x000000010a0f7824 */ /* 0x000fe400078e025b */
[----:B------:R-:W-:Y:S01]  /*2260*/  IMAD.IADD R14, R9, 0x1, R90 ;  /* 0x00000001090e7824 */ /* 0x000fe200078e025a */
[----:B------:R-:W-:-:S04]  /*2270*/  ISETP.NE.AND P0, PT, R16, 0x2, PT ;  /* 0x000000021000780c */ /* 0x000fc80003f05270 */
[----:B------:R-:W-:Y:S02]  /*2280*/  SEL R2, RZ, 0x1, P0 ;  /* 0x00000001ff027807 */ /* 0x000fe40000000000 */
[----:B------:R-:W-:Y:S02]  /*2290*/  SEL R16, R16, RZ, P0 ;  /* 0x000000ff10107207 */ /* 0x000fe40000000000 */
[----:B------:R-:W-:Y:S01]  /*22a0*/  LOP3.LUT R13, R13, R2, RZ, 0x3c, !PT ;  /* 0x000000020d0d7212 */ /* 0x000fe200078e3cff */
[----:B------:R-:W-:Y:S06]  /*22b0*/  @P2 BRA `(.L_x_35) ;  /* 0xfffffff0009c2947 */ /* 0x000fec000383ffff */
[----:B------:R-:W-:Y:S01]  /*22c0*/  UIADD3 UR4, UPT, UPT, UR4, 0x30, URZ ;  /* 0x0000003004047890 */ /* 0x000fe2000fffe0ff */
[----:B------:R-:W-:-:S03]  /*22d0*/  SHF.L.U32 R2, R17, 0x1f, RZ ;  /* 0x0000001f11027819 */ /* 0x000fc600000006ff */
[----:B------:R-:W-:-:S09]  /*22e0*/  ULEA UR5, UR6, UR4, 0x3 ;  /* 0x0000000406057291 */ /* 0x000fd2000f8e18ff */
[----:B------:R-:W1:Y:S02]  /*22f0*/  SYNCS.PHASECHK.TRANS64.TRYWAIT P0, [UR5], R2 ;  /* 0x00000002ff0075a7 */ /* 0x000e640008001105 */
[----:B-1----:R-:W-:Y:S05]  /*2300*/  @!P0 BRA `(.L_x_36) ;  /* 0x0000006c00188947 */ /* 0x002fea0003800000 */
.L_x_139:
[----:B------:R-:W-:-:S04]  /*2310*/  UIADD3 UR6, UPT, UPT, UR6, 0x1, URZ ;  /* 0x0000000106067890 */ /* 0x000fc8000fffe0ff */
[----:B------:R-:W-:-:S04]  /*2320*/  UISETP.NE.AND UP0, UPT, UR6, 0x6, UPT ;  /* 0x000000060600788c */ /* 0x000fc8000bf05270 */
[----:B------:R-:W-:Y:S02]  /*2330*/  USEL UR7, URZ, 0x1, UP0 ;  /* 0x00000001ff077887 */ /* 0x000fe40008000000 */
[----:B------:R-:W-:-:S04]  /*2340*/  USEL UR6, UR6, URZ, UP0 ;  /* 0x000000ff06067287 */ /* 0x000fc80008000000 */
[----:B------:R-:W-:Y:S01]  /*2350*/  ULEA UR5, UR6, UR4, 0x3 ;  /* 0x0000000406057291 */ /* 0x000fe2000f8e18ff */
[----:B-1----:R-:W-:-:S04]  /*2360*/  LOP3.LUT R2, R17, UR7, RZ, 0x3c, !PT ;  /* 0x0000000711027c12 */ /* 0x002fc8000f8e3cff */
[----:B------:R-:W-:-:S04]  /*2370*/  SHF.L.U32 R3, R2, 0x1f, RZ ;  /* 0x0000001f02037819 */ /* 0x000fc800000006ff */
[----:B------:R-:W1:Y:S02]  /*2380*/  SYNCS.PHASECHK.TRANS64.TRYWAIT P0, [UR5], R3 ;  /* 0x00000003ff0075a7 */ /* 0x000e640008001105 */
[----:B-1----:R-:W-:Y:S05]  /*2390*/  @!P0 BRA `(.L_x_37) ;  /* 0x0000006c000c8947 */ /* 0x002fea0003800000 */
.L_x_141:
[----:B------:R-:W-:-:S04]  /*23a0*/  UIADD3 UR6, UPT, UPT, UR6, 0x1, URZ ;  /* 0x0000000106067890 */ /* 0x000fc8000fffe0ff */
[----:B------:R-:W-:-:S04]  /*23b0*/  UISETP.NE.AND UP0, UPT, UR6, 0x6, UPT ;  /* 0x000000060600788c */ /* 0x000fc8000bf05270 */
[----:B------:R-:W-:Y:S02]  /*23c0*/  USEL UR7, URZ, 0x1, UP0 ;  /* 0x00000001ff077887 */ /* 0x000fe40008000000 */
[----:B------:R-:W-:-:S04]  /*23d0*/  USEL UR6, UR6, URZ, UP0 ;  /* 0x000000ff06067287 */ /* 0x000fc80008000000 */
[----:B------:R-:W-:Y:S01]  /*23e0*/  ULEA UR5, UR6, UR4, 0x3 ;  /* 0x0000000406057291 */ /* 0x000fe2000f8e18ff */
[----:B------:R-:W-:-:S04]  /*23f0*/  LOP3.LUT R2, R2, UR7, RZ, 0x3c, !PT ;  /* 0x0000000702027c12 */ /* 0x000fc8000f8e3cff */
[----:B-1----:R-:W-:-:S04]  /*2400*/  SHF.L.U32 R3, R2, 0x1f, RZ ;  /* 0x0000001f02037819 */ /* 0x002fc800000006ff */
[----:B------:R-:W1:Y:S02]  /*2410*/  SYNCS.PHASECHK.TRANS64.TRYWAIT P0, [UR5], R3 ;  /* 0x00000003ff0075a7 */ /* 0x000e640008001105 */
[----:B-1----:R-:W-:Y:S05]  /*2420*/  @!P0 BRA `(.L_x_38) ;  /* 0x0000006c00008947 */ /* 0x002fea0003800000 */
.L_x_143:
        /* <DEDUP_REMOVED lines=9> */
.L_x_145:
        /* <DEDUP_REMOVED lines=9> */
.L_x_147:
[----:B------:R-:W-:-:S04]  /*2550*/  UIADD3 UR6, UPT, UPT, UR6, 0x1, URZ ;  /* 0x0000000106067890 */ /* 0x000fc8000fffe0ff */
[----:B------:R-:W-:-:S04]  /*2560*/  UISETP.NE.AND UP0, UPT, UR6, 0x6, UPT ;  /* 0x000000060600788c */ /* 0x000fc8000bf05270 */
[----:B------:R-:W-:Y:S02]  /*2570*/  USEL UR5, URZ, 0x1, UP0 ;  /* 0x00000001ff057887 */ /* 0x000fe40008000000 */
[----:B------:R-:W-:-:S04]  /*2580*/  USEL UR6, UR6, URZ, UP0 ;  /* 0x000000ff06067287 */ /* 0x000fc80008000000 */
[----:B------:R-:W-:Y:S01]  /*2590*/  ULEA UR6, UR6, UR4, 0x3 ;  /* 0x0000000406067291 */ /* 0x000fe2000f8e18ff */
[----:B------:R-:W-:-:S04]  /*25a0*/  LOP3.LUT R2, R2, UR5, RZ, 0x3c, !PT ;  /* 0x0000000502027c12 */ /* 0x000fc8000f8e3cff */
[----:B------:R-:W-:Y:S01]  /*25b0*/  SHF.L.U32 R2, R2, 0x1f, RZ ;  /* 0x0000001f02027819 */ /* 0x000fe200000006ff */
[----:B-12---:R-:W-:-:S07]  /*25c0*/  IMAD.U32 R0, RZ, RZ, UR6 ;  /* 0x00000006ff007e24 */ /* 0x006fce000f8e00ff */
.L_x_41:
[----:B-1----:R1:W2:Y:S02]  /*25d0*/  SYNCS.PHASECHK.TRANS64.TRYWAIT P0, [R0+URZ], R2 ;  /* 0x00000002000075a7 */ /* 0x0022a400080011ff */
[----:B--2---:R-:W-:Y:S05]  /*25e0*/  @!P0 NANOSLEEP.SYNCS 0x989680 ;  /* 0x009896800000895d */ /* 0x004fea0003900000 */
[----:B------:R-:W2:Y:S02]  /*25f0*/  @!P0 SYNCS.PHASECHK.TRANS64 P0, [R0+URZ], R2 ;  /* 0x00000002000085a7 */ /* 0x000ea400080010ff */
[----:B--2---:R-:W-:Y:S05]  /*2600*/  @P0 EXIT ;  /* 0x000000000000094d */ /* 0x004fea0003800000 */
[----:B------:R-:W-:Y:S05]  /*2610*/  BRA `(.L_x_41) ;  /* 0xfffffffc00ec7947 */ /* 0x000fea000383ffff */
.L_x_17:
[----:B------:R-:W-:-:S04]  /*2620*/  UISETP.NE.AND UP0, UPT, UR37, URZ, UPT ;  /* 0x000000ff2500728c */ /* 0x000fc8000bf05270 */
[----:B------:R-:W-:-:S09]  /*2630*/  UISETP.NE.OR UP0, UPT, UR8, 0x1, UP0 ;  /* 0x000000010800788c */ /* 0x000fd20008705670 */
[----:B------:R-:W-:Y:S05]  /*2640*/  BRA.U UP0, `(.L_x_42) ;  /* 0x0000000500487547 */ /* 0x000fea000b800000 */
[----:B------:R-:W-:Y:S01]  /*2650*/  ISETP.NE.AND P2, PT, R2, RZ, PT ;  /* 0x000000ff0200720c */ /* 0x000fe20003f45270 */
[----:B------:R-:W-:Y:S01]  /*2660*/  IMAD.MOV.U32 R12, RZ, RZ, 0x1 ;  /* 0x00000001ff0c7424 */ /* 0x000fe200078e00ff */
[----:B------:R-:W-:Y:S02]  /*2670*/  CS2R R10, SRZ ;  /* 0x00000000000a7805 */ /* 0x000fe4000001ff00 */
[----:B------:R-:W-:Y:S01]  /*2680*/  CS2R R8, SRZ ;  /* 0x0000000000087805 */ /* 0x000fe2000001ff00 */
[----:B------:R-:W-:Y:S01]  /*2690*/  UMOV UR4, 0x400 ;  /* 0x0000040000047882 */ /* 0x000fe20000000000 */
[----:B------:R-:W-:Y:S01]  /*26a0*/  UMOV UR6, URZ ;  /* 0x000000ff00067c82 */ /* 0x000fe20008000000 */
[----:B------:R-:W-:-:S12]  /*26b0*/  ULEA UR37, UR37, UR4, 0x18 ;  /* 0x0000000425257291 */ /* 0x000fd8000f8ec0ff */
.L_x_46:
[----:B------:R-:W-:Y:S02]  /*26c0*/  LEA R0, R8, UR37, 0x3 ;  /* 0x0000002508007c11 */ /* 0x000fe4000f8e18ff */
[----:B------:R-:W-:-:S03]  /*26d0*/  SHF.L.U32 R4, R9, 0x1f, RZ ;  /* 0x0000001f09047819 */ /* 0x000fc600000006ff */
[----:B------:R-:W-:Y:S01]  /*26e0*/  VIADD R5, R0, 0x120 ;  /* 0x0000012000057836 */ /* 0x000fe20000000000 */
[----:B------:R-:W1:Y:S02]  /*26f0*/  SYNCS.PHASECHK.TRANS64.TRYWAIT P0, [R0+URZ+0x110], R4 ;  /* 0x00011004000075a7 */ /* 0x000e6400080011ff */
[----:B-1----:R-:W-:Y:S05]  /*2700*/  @!P0 BRA `(.L_x_43) ;  /* 0x0000006800908947 */ /* 0x002fea0003800000 */
.L_x_148:
[----:B------:R-:W-:Y:S01]  /*2710*/  ULEA UR5, UR6, UR37, 0x3 ;  /* 0x0000002506057291 */ /* 0x000fe2000f8e18ff */
[----:B-1----:R-:W-:Y:S01]  /*2720*/  PRMT R0, RZ, 0x654, R5 ;  /* 0x00000654ff007816 */ /* 0x002fe20000000005 */
[----:B------:R-:W-:Y:S01]  /*2730*/  @!P2 IMAD.MOV.U32 R4, RZ, RZ, 0x10 ;  /* 0x00000010ff04a424 */ /* 0x000fe200078e00ff */
[----:B------:R-:W-:Y:S01]  /*2740*/  SHF.L.U32 R5, R12, 0x1f, RZ ;  /* 0x0000001f0c057819 */ /* 0x000fe200000006ff */
[----:B------:R-:W-:Y:S01]  /*2750*/  UIADD3 UR4, UPT, UPT, UR5, 0xb0, URZ ;  /* 0x000000b005047890 */ /* 0x000fe2000fffe0ff */
[----:B------:R1:W-:Y:S05]  /*2760*/  SYNCS.ARRIVE.TRANS64.RED.A1T0 RZ, [R0+URZ], RZ ;  /* 0x000000ff00ff79a7 */ /* 0x0003ea00081004ff */
[----:B------:R-:W-:Y:S01]  /*2770*/  IMAD.U32 R6, RZ, RZ, UR4 ;  /* 0x00000004ff067e24 */ /* 0x000fe2000f8e00ff */
[----:B------:R-:W2:Y:S04]  /*2780*/  SYNCS.PHASECHK.TRANS64.TRYWAIT P0, [UR5+0xc0], R5 ;  /* 0x0000c005ff0075a7 */ /* 0x000ea80008001105 */
[----:B------:R-:W-:Y:S01]  /*2790*/  PRMT R6, R2, 0x654, R6 ;  /* 0x0000065402067816 */ /* 0x000fe20000000006 */
[----:B-12---:R-:W-:Y:S06]  /*27a0*/  @!P0 BRA `(.L_x_44) ;  /* 0x00000068007c8947 */ /* 0x006fec0003800000 */
.L_x_150:
[----:B------:R-:W-:Y:S01]  /*27b0*/  ULEA UR4, UR6, UR37, 0x4 ;  /* 0x0000002506047291 */ /* 0x000fe2000f8e20ff */
[----:B------:R-:W-:Y:S01]  /*27c0*/  SEL R3, R6, R3, !P2 ;  /* 0x0000000306037207 */ /* 0x000fe20005000000 */
[----:B------:R-:W-:Y:S01]  /*27d0*/  UIADD3 UR5, UPT, UPT, UR5, 0xb0, URZ ;  /* 0x000000b005057890 */ /* 0x000fe2000fffe0ff */
[----:B-1----:R-:W-:Y:S01]  /*27e0*/  LEA R0, R11, UR37, 0x3 ;  /* 0x000000250b007c11 */ /* 0x002fe2000f8e18ff */
[----:B------:R-:W-:Y:S01]  /*27f0*/  UIADD3 UR4, UPT, UPT, UR4, 0x140, URZ ;  /* 0x0000014004047890 */ /* 0x000fe2000fffe0ff */
[----:B------:R1:W-:Y:S01]  /*2800*/  @!P2 SYNCS.ARRIVE.TRANS64.RED RZ, [R3+URZ], R4 ;  /* 0x0000000403ffa9a7 */ /* 0x0003e200080004ff */
[----:B------:R-:W-:Y:S01]  /*2810*/  UIADD3 UR6, UPT, UPT, UR6, 0x1, URZ ;  /* 0x0000000106067890 */ /* 0x000fe2000fffe0ff */
[----:B------:R-:W-:-:S03]  /*2820*/  VIADD R8, R8, 0x1 ;  /* 0x0000000108087836 */ /* 0x000fc60000000000 */
[----:B------:R-:W-:Y:S02]  /*2830*/  UISETP.NE.AND UP0, UPT, UR6, 0x2, UPT ;  /* 0x000000020600788c */ /* 0x000fe4000bf05270 */
[----:B------:R-:W-:Y:S01]  /*2840*/  ISETP.NE.AND P0, PT, R8, 0x2, PT ;  /* 0x000000020800780c */ /* 0x000fe20003f05270 */
[----:B------:R-:W-:Y:S06]  /*2850*/  UGETNEXTWORKID.BROADCAST [UR4], [UR5] ;  /* 0x00000000040073ca */ /* 0x000fec0008000100 */
[----:B------:R-:W-:Y:S02]  /*2860*/  USEL UR4, URZ, 0x1, UP0 ;  /* 0x00000001ff047887 */ /* 0x000fe40008000000 */
[----:B------:R-:W-:-:S04]  /*2870*/  USEL UR6, UR6, URZ, UP0 ;  /* 0x000000ff06067287 */ /* 0x000fc80008000000 */
[----:B------:R-:W-:Y:S02]  /*2880*/  LOP3.LUT R12, R12, UR4, RZ, 0x3c, !PT ;  /* 0x000000040c0c7c12 */ /* 0x000fe4000f8e3cff */
[----:B-1----:R-:W-:-:S04]  /*2890*/  SHF.L.U32 R4, R10, 0x1f, RZ ;  /* 0x0000001f0a047819 */ /* 0x002fc800000006ff */
[----:B------:R-:W1:Y:S02]  /*28a0*/  SYNCS.PHASECHK.TRANS64.TRYWAIT P1, [R0+URZ+0xb0], R4 ;  /* 0x0000b004000075a7 */ /* 0x000e6400080211ff */
[----:B-1----:R-:W-:Y:S05]  /*28b0*/  @!P1 BRA `(.L_x_45) ;  /* 0x0000006800509947 */ /* 0x002fea0003800000 */
.L_x_151:
[C---:B-1----:R-:W-:Y:S01]  /*28c0*/  LEA R4, R11.reuse, UR37, 0x4 ;  /* 0x000000250b047c11 */ /* 0x042fe2000f8e20ff */
[----:B------:R-:W-:Y:S01]  /*28d0*/  VIADD R0, R0, 0xc0 ;  /* 0x000000c000007836 */ /* 0x000fe20000000000 */
[----:B------:R-:W-:Y:S01]  /*28e0*/  SEL R8, R8, RZ, P0 ;  /* 0x000000ff08087207 */ /* 0x000fe20000000000 */
[----:B------:R-:W-:-:S03]  /*28f0*/  VIADD R11, R11, 0x1 ;  /* 0x000000010b0b7836 */ /* 0x000fc60000000000 */
[----:B------:R-:W1:Y:S01]  /*2900*/  LDS.128 R4, [R4+0x140] ;  /* 0x0001400004047984 */ /* 0x000e620000000c00 */
[----:B------:R-:W-:Y:S02]  /*2910*/  PRMT R0, RZ, 0x654, R0 ;  /* 0x00000654ff007816 */ /* 0x000fe40000000000 */
[C---:B------:R-:W-:Y:S01]  /*2920*/  ISETP.NE.AND P1, PT, R11.reuse, 0x2, PT ;  /* 0x000000020b00780c */ /* 0x040fe20003f25270 */
[----:B------:R-:W-:Y:S01]  /*2930*/  @!PT LDS RZ, [RZ] ;  /* 0x00000000fffff984 */ /* 0x000fe20000000800 */
[----:B------:R-:W-:Y:S01]  /*2940*/  @!PT LDS RZ, [RZ] ;  /* 0x00000000fffff984 */ /* 0x000fe20000000800 */
[----:B------:R-:W-:Y:S01]  /*2950*/  @!PT LDS RZ, [RZ] ;  /* 0x00000000fffff984 */ /* 0x000fe20000000800 */
[----:B------:R-:W-:Y:S01]  /*2960*/  @!PT LDS RZ, [RZ] ;  /* 0x00000000fffff984 */ /* 0x000fe20000000800 */
[----:B------:R2:W-:Y:S06]  /*2970*/  MEMBAR.ALL.CTA ;  /* 0x0000000000007992 */ /* 0x0005ec0000008000 */
[----:B--2---:R-:W2:Y:S01]  /*2980*/  FENCE.VIEW.ASYNC.S ;  /* 0x00000000000073c6 */ /* 0x004ea20000000000 */
[----:B------:R-:W-:Y:S01]  /*2990*/  SEL R11, R11, RZ, P1 ;  /* 0x000000ff0b0b7207 */ /* 0x000fe20000800000 */
[----:B--2---:R2:W-:Y:S01]  /*29a0*/  SYNCS.ARRIVE.TRANS64.RED.A1T0 RZ, [R0+URZ], RZ ;  /* 0x000000ff00ff79a7 */ /* 0x0045e200081004ff */
[----:B-1----:R-:W-:-:S02]  /*29b0*/  LOP3.LUT P3, RZ, R6, 0x1, RZ, 0xc0, !PT ;  /* 0x0000000106ff7812 */ /* 0x002fc4000786c0ff */
[----:B------:R-:W-:-:S04]  /*29c0*/  SEL R4, RZ, 0x1, P1 ;  /* 0x00000001ff047807 */ /* 0x000fc80000800000 */
[----:B------:R-:W-:Y:S02]  /*29d0*/  LOP3.LUT R10, R10, R4, RZ, 0x3c, !PT ;  /* 0x000000040a0a7212 */ /* 0x000fe400078e3cff */
[----:B--2---:R-:W-:-:S04]  /*29e0*/  SEL R0, RZ, 0x1, P0 ;  /* 0x00000001ff007807 */ /* 0x004fc80000000000 */
[----:B------:R-:W-:Y:S01]  /*29f0*/  LOP3.LUT R9, R9, R0, RZ, 0x3c, !PT ;  /* 0x0000000009097212 */ /* 0x000fe200078e3cff */
[----:B------:R-:W-:Y:S06]  /*2a00*/  @P3 BRA `(.L_x_46) ;  /* 0xfffffffc002c3947 */ /* 0x000fec000383ffff */
[----:B------:R-:W-:Y:S01]  /*2a10*/  ULEA UR5, UR6, UR37, 0x3 ;  /* 0x0000002506057291 */ /* 0x000fe2000f8e18ff */
[----:B------:R-:W-:-:S08]  /*2a20*/  SHF.L.U32 R2, R12, 0x1f, RZ ;  /* 0x0000001f0c027819 */ /* 0x000fd000000006ff */
[----:B------:R-:W1:Y:S02]  /*2a30*/  SYNCS.PHASECHK.TRANS64 P0, [UR5+0xc0], R2 ;  /* 0x0000c002ff0075a7 */ /* 0x000e640008001005 */
[----:B-1----:R-:W-:Y:S05]  /*2a40*/  @P0 BRA `(.L_x_47) ;  /* 0x0000000000080947 */ /* 0x002fea0003800000 */
[----:B------:R-:W1:Y:S02]  /*2a50*/  SYNCS.PHASECHK.TRANS64.TRYWAIT P0, [UR5+0xc0], R2 ;  /* 0x0000c002ff0075a7 */ /* 0x000e640008001105 */
[----:B-1----:R-:W-:Y:S05]  /*2a60*/  @!P0 BRA `(.L_x_48) ;  /* 0x0000006400f88947 */ /* 0x002fea0003800000 */
.L_x_47:
[----:B------:R-:W-:-:S04]  /*2a70*/  UIADD3 UR4, UPT, UPT, UR6, 0x1, URZ ;  /* 0x0000000106047890 */ /* 0x000fc8000fffe0ff */
[----:B------:R-:W-:-:S04]  /*2a80*/  UISETP.NE.AND UP0, UPT, UR4, 0x2, UPT ;  /* 0x000000020400788c */ /* 0x000fc8000bf05270 */
[----:B------:R-:W-:Y:S02]  /*2a90*/  USEL UR7, URZ, 0x1, UP0 ;  /* 0x00000001ff077887 */ /* 0x000fe40008000000 */
[----:B------:R-:W-:-:S04]  /*2aa0*/  USEL UR4, UR4, URZ, UP0 ;  /* 0x000000ff04047287 */ /* 0x000fc80008000000 */
[----:B------:R-:W-:Y:S01]  /*2ab0*/  ULEA UR4, UR4, UR37, 0x3 ;  /* 0x0000002504047291 */ /* 0x000fe2000f8e18ff */
[----:B-1----:R-:W-:-:S04]  /*2ac0*/  LOP3.LUT R2, R12, UR7, RZ, 0x3c, !PT ;  /* 0x000000070c027c12 */ /* 0x002fc8000f8e3cff */
[----:B------:R-:W-:-:S04]  /*2ad0*/  SHF.L.U32 R0, R2, 0x1f, RZ ;  /* 0x0000001f02007819 */ /* 0x000fc800000006ff */
[----:B------:R-:W1:Y:S02]  /*2ae0*/  SYNCS.PHASECHK.TRANS64 P0, [UR4+0xc0], R0 ;  /* 0x0000c000ff0075a7 */ /* 0x000e640008001004 */
[----:B-1----:R-:W-:Y:S05]  /*2af0*/  @P0 EXIT ;  /* 0x000000000000094d */ /* 0x002fea0003800000 */
[----:B------:R-:W-:Y:S02]  /*2b00*/  SHF.L.U32 R2, R2, 0x1f, RZ ;  /* 0x0000001f02027819 */ /* 0x000fe400000006ff */
[----:B------:R-:W-:-:S07]  /*2b10*/  MOV R0, UR4 ;  /* 0x0000000400007c02 */ /* 0x000fce0008000f00 */
.L_x_49:
[----:B-1----:R1:W2:Y:S02]  /*2b20*/  SYNCS.PHASECHK.TRANS64.TRYWAIT P0, [R0+URZ+0xc0], R2 ;  /* 0x0000c002000075a7 */ /* 0x0022a400080011ff */
[----:B--2---:R-:W-:Y:S05]  /*2b30*/  @!P0 NANOSLEEP.SYNCS 0x989680 ;  /* 0x009896800000895d */ /* 0x004fea0003900000 */
[----:B------:R-:W2:Y:S02]  /*2b40*/  @!P0 SYNCS.PHASECHK.TRANS64 P0, [R0+URZ+0xc0], R2 ;  /* 0x0000c002000085a7 */ /* 0x000ea400080010ff */
[----:B--2---:R-:W-:Y:S05]  /*2b50*/  @P0 EXIT ;  /* 0x000000000000094d */ /* 0x004fea0003800000 */
[----:B------:R-:W-:Y:S05]  /*2b60*/  BRA `(.L_x_49) ;  /* 0xfffffffc00ec7947 */ /* 0x000fea000383ffff */
.L_x_42:
[----:B------:R-:W-:-:S09]  /*2b70*/  UISETP.NE.AND UP0, UPT, UR8, URZ, UPT ;  /* 0x000000ff0800728c */ /* 0x000fd2000bf05270 */
[----:B------:R-:W-:Y:S05]  /*2b80*/  BRA.U UP0, `(.L_x_50) ;  /* 0x0000000d00b47547 */ /* 0x000fea000b800000 */
[----:B------:R-:W-:Y:S01]  /*2b90*/  UMOV UR4, 0x40 ;  /* 0x0000004000047882 */ /* 0x000fe20000000000 */
[----:B------:R-:W-:Y:S01]  /*2ba0*/  NOP ;  /* 0x0000000000007918 */ /* 0x000fe20000000000 */
[----:B------:R-:W-:Y:S01]  /*2bb0*/  ULEA UR4, UR37, UR4, 0x18 ;  /* 0x0000000425047291 */ /* 0x000fe2000f8ec0ff */
[----:B------:R-:W-:Y:S02]  /*2bc0*/  UMOV UR5, 0x400 ;  /* 0x0000040000057882 */ /* 0x000fe40000000000 */
[----:B------:R-:W-:-:S06]  /*2bd0*/  ULEA UR37, UR37, UR5, 0x18 ;  /* 0x0000000525257291 */ /* 0x000fcc000f8ec0ff */
[----:B------:R-:W1:Y:S02]  /*2be0*/  LDS.U8 R0, [UR4+0x1c] ;  /* 0x00001c04ff007984 */ /* 0x000e640008000000 */
[----:B-1----:R-:W-:-:S13]  /*2bf0*/  ISETP.NE.AND P0, PT, R0, RZ, PT ;  /* 0x000000ff0000720c */ /* 0x002fda0003f05270 */
[----:B------:R-:W-:Y:S05]  /*2c00*/  @P0 BRA `(.L_x_51) ;  /* 0x0000000000580947 */ /* 0x000fea0003800000 */
[----:B------:R-:W-:-:S13]  /*2c10*/  ELECT P0, URZ, PT ;  /* 0x0000000000ff782f */ /* 0x000fda0003800000 */
[----:B------:R-:W-:Y:S05]  /*2c20*/  @!P0 BRA `(.L_x_52) ;  /* 0x0000000000608947 */ /* 0x000fea0003800000 */
[----:B------:R-:W-:Y:S01]  /*2c30*/  UMOV UR5, 0x10 ;  /* 0x0000001000057882 */ /* 0x000fe20000000000 */
[----:B------:R-:W-:Y:S01]  /*2c40*/  HFMA2 R0, -RZ, RZ, 0, 5.9604644775390625e-08 ;  /* 0x00000001ff007431 */ /* 0x000fe200000001ff */
[----:B------:R-:W-:-:S03]  /*2c50*/  MOV R2, 0xffff ;  /* 0x0000ffff00027802 */ /* 0x000fc60000000f00 */
[----:B------:R-:W-:Y:S04]  /*2c60*/  DEPBAR.LE SB1, 0x36 ;  /* 0x00009d800000791a */ /* 0x000fe80000000000 */
[----:B------:R-:W1:Y:S02]  /*2c70*/  UTCATOMSWS.FIND_AND_SET.ALIGN UP0, UR5, UR5 ;  /* 0x00000005000575e3 */ /* 0x000e640008000800 */
[----:B-1----:R-:W-:Y:S01]  /*2c80*/  MOV R3, UR5 ;  /* 0x0000000500037c02 */ /* 0x002fe20008000f00 */
[----:B------:R-:W-:Y:S06]  /*2c90*/  BRA.U UP0, `(.L_x_53) ;  /* 0x0000000100187547 */ /* 0x000fec000b800000 */
.L_x_54:
[----:B------:R-:W-:Y:S05]  /*2ca0*/  NANOSLEEP 0x64 ;  /* 0x000000640000795d */ /* 0x000fea0003800000 */
[----:B------:R-:W-:-:S05]  /*2cb0*/  UMOV UR5, 0x10 ;  /* 0x0000001000057882 */ /* 0x000fca0000000000 */
[----:B------:R-:W-:Y:S04]  /*2cc0*/  DEPBAR.LE SB1, 0x36 ;  /* 0x00009d800000791a */ /* 0x000fe80000000000 */
[----:B------:R-:W1:Y:S02]  /*2cd0*/  UTCATOMSWS.FIND_AND_SET.ALIGN UP0, UR5, UR5 ;  /* 0x00000005000575e3 */ /* 0x000e640008000800 */
[----:B-1----:R-:W-:Y:S01]  /*2ce0*/  MOV R3, UR5 ;  /* 0x0000000500037c02 */ /* 0x002fe20008000f00 */
[----:B------:R-:W-:Y:S05]  /*2cf0*/  BRA.U !UP0, `(.L_x_54) ;  /* 0xfffffffd08e87547 */ /* 0x000fea000b83ffff */
.L_x_53:
[-C--:B------:R-:W-:Y:S02]  /*2d00*/  SHF.L.U32 R2, R2, R3.reuse, RZ ;  /* 0x0000000302027219 */ /* 0x080fe400000006ff */
[----:B------:R-:W-:Y:S01]  /*2d10*/  SHF.L.U32 R0, R0, R3, RZ ;  /* 0x0000000300007219 */ /* 0x000fe200000006ff */
[----:B------:R-:W-:Y:S02]  /*2d20*/  IMAD.SHL.U32 R3, R3, 0x20, RZ ;  /* 0x0000002003037824 */ /* 0x000fe400078e00ff */
[----:B------:R1:W-:Y:S04]  /*2d30*/  ATOMS.OR RZ, [UR4+0x14], R2 ;  /* 0x00001402ffff798c */ /* 0x0003e8000b000004 */
[----:B------:R1:W-:Y:S04]  /*2d40*/  ATOMS.OR RZ, [UR4+0x18], R0 ;  /* 0x00001800ffff798c */ /* 0x0003e8000b000004 */
[----:B------:R1:W-:Y:S01]  /*2d50*/  STS [UR37+0x160], R3 ;  /* 0x00016003ff007988 */ /* 0x0003e20008000825 */
[----:B------:R-:W-:Y:S05]  /*2d60*/  BRA `(.L_x_52) ;  /* 0x0000000000107947 */ /* 0x000fea0003800000 */
.L_x_51:
[----:B------:R-:W-:Y:S02]  /*2d70*/  MOV R0, 0xffffffff ;  /* 0xffffffff00007802 */ /* 0x000fe40000000f00 */
[----:B------:R-:W-:-:S03]  /*2d80*/  MOV R2, 0x2db0 ;  /* 0x00002db000027802 */ /* 0x000fc60000000f00 */
[----:B------:R1:W-:Y:S04]  /*2d90*/  STS [UR37+0x160], R0 ;  /* 0x00016000ff007988 */ /* 0x0003e80008000825 */
[----:B-1-3-5:R-:W-:Y:S05]  /*2da0*/  CALL.REL.NOINC `($__internal_1_$__cuda_sm10x_tcgen05_guardrail_trap_phase_invalid_during_alloc) ;  /* 0x0000006c00407944 */ /* 0x02afea0003c00000 */
.L_x_52:
[----:B------:R-:W-:Y:S05]  /*2db0*/  WARPSYNC.ALL ;  /* 0x0000000000007948 */ /* 0x000fea0003800000 */
[----:B------:R-:W2:Y:S01]  /*2dc0*/  S2UR UR5, SR_CgaCtaId ;  /* 0x00000000000579c3 */ /* 0x000ea20000008800 */
[----:B------:R-:W-:Y:S01]  /*2dd0*/  UMOV UR4, 0x400 ;  /* 0x0000040000047882 */ /* 0x000fe20000000000 */
[----:B------:R-:W-:-:S06]  /*2de0*/  NOP ;  /* 0x0000000000007918 */ /* 0x000fcc0000000000 */
[----:B------:R-:W-:Y:S06]  /*2df0*/  BAR.ARV 0x6, 0xa0 ;  /* 0x0182800000007b1d */ /* 0x000fec0000002000 */
[----:B------:R-:W4:Y:S01]  /*2e00*/  LDCU UR7, c[0x0][0x38c] ;  /* 0x00007180ff0777ac */ /* 0x000f220008000800 */
[----:B------:R-:W-:Y:S01]  /*2e10*/  IMAD.MOV.U32 R11, RZ, RZ, 0x1 ;  /* 0x00000001ff0b7424 */ /* 0x000fe200078e00ff */
[----:B------:R-:W-:Y:S01]  /*2e20*/  CS2R R8, SRZ ;  /* 0x0000000000087805 */ /* 0x000fe2000001ff00 */
[----:B------:R-:W-:Y:S01]  /*2e30*/  IMAD.MOV.U32 R10, RZ, RZ, RZ ;  /* 0x000000ffff0a7224 */ /* 0x000fe200078e00ff */
[----:B------:R-:W3:Y:S01]  /*2e40*/  LDCU UR6, c[0x0][0x38c] ;  /* 0x00007180ff0677ac */ /* 0x000ee20008000800 */
[----:B------:R-:W-:Y:S01]  /*2e50*/  UMOV UR15, URZ ;  /* 0x000000ff000f7c82 */ /* 0x000fe20008000000 */
[----:B------:R-:W-:Y:S01]  /*2e60*/  UMOV UR14, URZ ;  /* 0x000000ff000e7c82 */ /* 0x000fe20008000000 */
[----:B--2---:R-:W-:Y:S01]  /*2e70*/  ULEA UR5, UR5, UR4, 0x18 ;  /* 0x0000000405057291 */ /* 0x004fe2000f8ec0ff */
[----:B------:R-:W-:Y:S01]  /*2e80*/  UMOV UR24, 0x0 ;  /* 0x0000000000187882 */ /* 0x000fe20000000000 */
[----:B------:R-:W-:-:S02]  /*2e90*/  UMOV UR25, 0x8200010 ;  /* 0x0820001000197882 */ /* 0x000fc40000000000 */
[----:B------:R-:W-:Y:S02]  /*2ea0*/  UIADD3 UR10, UPT, UPT, UR5, 0x8400, URZ ;  /* 0x00008400050a7890 */ /* 0x000fe4000fffe0ff */
[----:B------:R-:W-:Y:S02]  /*2eb0*/  UIADD3 UR11, UPT, UPT, UR5, 0x20400, URZ ;  /* 0x00020400050b7890 */ /* 0x000fe4000fffe0ff */
[----:B----4-:R-:W-:Y:S01]  /*2ec0*/  UIADD3 UR7, UPT, UPT, UR7, 0x3f, URZ ;  /* 0x0000003f07077890 */ /* 0x010fe2000fffe0ff */
[----:B-1----:R-:W1:Y:S01]  /*2ed0*/  LDS R0, [UR5+0x160] ;  /* 0x00016005ff007984 */ /* 0x002e620008000800 */
[----:B------:R-:W-:Y:S02]  /*2ee0*/  USHF.R.U32.HI UR10, URZ, 0x4, UR10 ;  /* 0x00000004ff0a7899 */ /* 0x000fe4000801160a */
[----:B------:R-:W-:Y:S02]  /*2ef0*/  USHF.R.S32.HI UR4, URZ, 0x1f, UR7 ;  /* 0x0000001fff047899 */ /* 0x000fe40008011407 */
[----:B------:R-:W-:-:S02]  /*2f00*/  USHF.R.U32.HI UR11, URZ, 0x4, UR11 ;  /* 0x00000004ff0b7899 */ /* 0x000fc4000801160b */
[----:B------:R-:W-:Y:S02]  /*2f10*/  ULEA.HI UR4, UR4, UR7, URZ, 0x6 ;  /* 0x0000000704047291 */ /* 0x000fe4000f8f30ff */
[----:B------:R-:W-:Y:S02]  /*2f20*/  ULOP3.LUT UR10, UR10, 0x3fff, URZ, 0xc0, !UPT ;  /* 0x00003fff0a0a7892 */ /* 0x000fe4000f8ec0ff */
[----:B------:R-:W-:Y:S02]  /*2f30*/  USHF.R.S32.HI UR4, URZ, 0x6, UR4 ;  /* 0x00000006ff047899 */ /* 0x000fe40008011404 */
[----:B------:R-:W-:Y:S02]  /*2f40*/  ULOP3.LUT UR11, UR11, 0x3fff, URZ, 0xc0, !UPT ;  /* 0x00003fff0b0b7892 */ /* 0x000fe4000f8ec0ff */
[----:B------:R-:W-:Y:S01]  /*2f50*/  UISETP.LT.AND UP0, UPT, UR4, 0x1, UPT ;  /* 0x000000010400788c */ /* 0x000fe2000bf01270 */
[----:B------:R-:W-:Y:S01]  /*2f60*/  UMOV UR22, 0x0 ;  /* 0x0000000000167882 */ /* 0x000fe20000000000 */
[----:B------:R-:W-:-:S02]  /*2f70*/  UMOV UR23, 0x8200010 ;  /* 0x0820001000177882 */ /* 0x000fc40000000000 */
[----:B------:R-:W-:Y:S02]  /*2f80*/  USEL UR9, UR4, 0x1, !UP0 ;  /* 0x0000000104097887 */ /* 0x000fe4000c000000 */
[----:B------:R-:W-:Y:S02]  /*2f90*/  ULOP3.LUT UR10, UR10, 0x10000, URZ, 0xfc, !UPT ;  /* 0x000100000a0a7892 */ /* 0x000fe4000f8efcff */
[----:B------:R-:W-:Y:S02]  /*2fa0*/  ULOP3.LUT UR11, UR11, 0x10000, URZ, 0xfc, !UPT ;  /* 0x000100000b0b7892 */ /* 0x000fe4000f8efcff */
[----:B------:R-:W-:Y:S02]  /*2fb0*/  UIADD3 UR9, UPT, UPT, -UR9, URZ, URZ ;  /* 0x000000ff09097290 */ /* 0x000fe4000fffe1ff */
[----:B---3--:R-:W-:Y:S01]  /*2fc0*/  UISETP.GE.AND UP3, UPT, UR6, 0x1, UPT ;  /* 0x000000010600788c */ /* 0x008fe2000bf66270 */
[----:B------:R-:W-:Y:S01]  /*2fd0*/  UMOV UR20, 0x0 ;  /* 0x0000000000147882 */ /* 0x000fe20000000000 */
[----:B------:R-:W-:Y:S01]  /*2fe0*/  UMOV UR21, 0x8200010 ;  /* 0x0820001000157882 */ /* 0x000fe20000000000 */
[----:B------:R-:W-:Y:S01]  /*2ff0*/  UMOV UR18, 0x0 ;  /* 0x0000000000127882 */ /* 0x000fe20000000000 */
[----:B------:R-:W-:Y:S01]  /*3000*/  UMOV UR19, 0x8200010 ;  /* 0x0820001000137882 */ /* 0x000fe20000000000 */
[----:B-1----:R-:W-:-:S15]  /*3010*/  R2UR UR16, R0 ;  /* 0x00000000001072ca */ /* 0x002fde00000e0000 */
.L_x_61:
[----:B------:R-:W-:Y:S02]  /*3020*/  LEA R0, R10, UR5, 0x3 ;  /* 0x000000050a007c11 */ /* 0x000fe4000f8e18ff */
[----:B------:R-:W-:Y:S02]  /*3030*/  SHF.L.U32 R2, R9, 0x1f, RZ ;  /* 0x0000001f09027819 */ /* 0x000fe400000006ff */
[----:B------:R-:W-:Y:S01]  /*3040*/  PLOP3.LUT P0, PT, PT, PT, UP3, 0x80, 0x8 ;  /* 0x000000000008781c */ /* 0x000fe20003f0f038 */
[----:B------:R-:W-:Y:S01]  /*3050*/  VIADD R3, R0, 0xc0 ;  /* 0x000000c000037836 */ /* 0x000fe20000000000 */
[----:B-1----:R-:W1:Y:S02]  /*3060*/  SYNCS.PHASECHK.TRANS64.TRYWAIT P1, [R0+URZ+0xb0], R2 ;  /* 0x0000b002000075a7 */ /* 0x002e6400080211ff */
[----:B-1-3--:R-:W-:Y:S09]  /*3070*/  @!P1 BRA `(.L_x_55) ;  /* 0x00000060008c9947 */ /* 0x00aff20003800000 */
.L_x_153:
[----:B------:R-:W-:Y:S01]  /*3080*/  LEA R4, R10, UR5, 0x4 ;  /* 0x000000050a047c11 */ /* 0x000fe2000f8e20ff */
[----:B------:R-:W-:Y:S01]  /*3090*/  @UP3 ULEA UR6, UR14, UR5, 0x3 ;  /* 0x000000050e063291 */ /* 0x000fe2000f8e18ff */
[----:B------:R-:W-:Y:S01]  /*30a0*/  PLOP3.LUT P2, PT, PT, PT, PT, 0x80, 0x8 ;  /* 0x000000000008781c */ /* 0x000fe20003f4f070 */
[----:B------:R-:W-:Y:S01]  /*30b0*/  ULEA UR7, UR15, UR5, 0x3 ;  /* 0x000000050f077291 */ /* 0x000fe2000f8e18ff */
[----:B------:R-:W-:Y:S01]  /*30c0*/  PRMT R3, RZ, 0x654, R3 ;  /* 0x00000654ff037816 */ /* 0x000fe20000000003 */
[----:B------:R-:W-:Y:S01]  /*30d0*/  ULEA UR8, UR15, UR16, 0x7 ;  /* 0x000000100f087291 */ /* 0x000fe2000f8e38ff */
[----:B------:R-:W2:Y:S01]  /*30e0*/  LDS.128 R4, [R4+0x140] ;  /* 0x0001400004047984 */ /* 0x000ea20000000c00 */
[----:B-1----:R-:W-:Y:S02]  /*30f0*/  @P0 SHF.L.U32 R2, R8, 0x1f, RZ ;  /* 0x0000001f08020819 */ /* 0x002fe400000006ff */
[----:B------:R-:W-:Y:S01]  /*3100*/  SHF.L.U32 R0, R11, 0x1f, RZ ;  /* 0x0000001f0b007819 */ /* 0x000fe200000006ff */
[----:B------:R-:W-:Y:S01]  /*3110*/  @!PT LDS RZ, [RZ] ;  /* 0x00000000fffff984 */ /* 0x000fe20000000800 */
[----:B------:R-:W-:Y:S01]  /*3120*/  @!PT LDS RZ, [RZ] ;  /* 0x00000000fffff984 */ /* 0x000fe20000000800 */
[----:B------:R-:W-:Y:S01]  /*3130*/  @!PT LDS RZ, [RZ] ;  /* 0x00000000fffff984 */ /* 0x000fe20000000800 */
[----:B------:R-:W-:Y:S01]  /*3140*/  @!PT LDS RZ, [RZ] ;  /* 0x00000000fffff984 */ /* 0x000fe20000000800 */
[----:B------:R1:W-:Y:S06]  /*3150*/  MEMBAR.ALL.CTA ;  /* 0x0000000000007992 */ /* 0x0003ec0000008000 */
[----:B-1----:R-:W1:Y:S02]  /*3160*/  FENCE.VIEW.ASYNC.S ;  /* 0x00000000000073c6 */ /* 0x002e640000000000 */
[----:B-1----:R1:W-:Y:S01]  /*3170*/  SYNCS.ARRIVE.TRANS64.RED.A1T0 RZ, [R3+URZ], RZ ;  /* 0x000000ff03ff79a7 */ /* 0x0023e200081004ff */
[----:B------:R1:W3:Y:S01]  /*3180*/  @P0 SYNCS.PHASECHK.TRANS64.TRYWAIT P2, [UR6], R2 ;  /* 0x00000002ff0005a7 */ /* 0x0002e20008041106 */
[----:B--2---:R-:W-:Y:S01]  /*3190*/  LOP3.LUT P1, RZ, R6, 0x1, RZ, 0xc0, !PT ;  /* 0x0000000106ff7812 */ /* 0x004fe2000782c0ff */
[----:B------:R-:W2:Y:S02]  /*31a0*/  SYNCS.PHASECHK.TRANS64.TRYWAIT P0, [UR7+0xf0], R0 ;  /* 0x0000f000ff0075a7 */ /* 0x000ea40008001107 */
[----:B-123--:R-:W-:Y:S10]  /*31b0*/  @!P0 BRA `(.L_x_56) ;  /* 0x0000006000508947 */ /* 0x00eff40003800000 */
.L_x_155:
[----:B------:R-:W-:Y:S01]  /*31c0*/  IADD3 R10, PT, PT, R10, 0x1, RZ ;  /* 0x000000010a0a7810 */ /* 0x000fe20007ffe0ff */
[----:B------:R-:W-:Y:S06]  /*31d0*/  BRA.U !UP3, `(.L_x_57) ;  /* 0x000000010bc07547 */ /* 0x000fec000b800000 */
[----:B------:R-:W-:Y:S01]  /*31e0*/  UPLOP3.LUT UP4, UPT, UPT, UPT, UPT, 0x40, 0x4 ;  /* 0x000000000004789c */ /* 0x000fe20003f8e870 */
[----:B------:R-:W-:Y:S01]  /*31f0*/  UMOV UR13, UR9 ;  /* 0x00000009000d7c82 */ /* 0x000fe20008000000 */
[----:B------:R-:W-:Y:S01]  /*3200*/  UMOV UR12, UR4 ;  /* 0x00000004000c7c82 */ /* 0x000fe20008000000 */
[----:B------:R-:W-:-:S08]  /*3210*/  UMOV UR17, UR14 ;  /* 0x0000000e00117c82 */ /* 0x000fd00008000000 */
.L_x_60:
[----:B------:R-:W-:Y:S02]  /*3220*/  UIADD3 UR13, UPT, UPT, UR13, 0x1, URZ ;  /* 0x000000010d0d7890 */ /* 0x000fe4000fffe0ff */
[----:B--2---:R-:W-:Y:S02]  /*3230*/  ULEA UR6, UR17, UR5, 0x3 ;  /* 0x0000000511067291 */ /* 0x004fe4000f8e18ff */
[----:B------:R-:W-:Y:S01]  /*3240*/  UISETP.NE.AND UP0, UPT, UR13, URZ, UPT ;  /* 0x000000ff0d00728c */ /* 0x000fe2000bf05270 */
[----:B---3--:R-:W-:Y:S10]  /*3250*/  @P2 BRA `(.L_x_58) ;  /* 0x00000000000c2947 */ /* 0x008ff40003800000 */
[----:B-1----:R-:W-:Y:S04]  /*3260*/  SHF.L.U32 R2, R8, 0x1f, RZ ;  /* 0x0000001f08027819 */ /* 0x002fe800000006ff */
[----:B------:R-:W1:Y:S02]  /*3270*/  SYNCS.PHASECHK.TRANS64.TRYWAIT P0, [UR6], R2 ;  /* 0x00000002ff0075a7 */ /* 0x000e640008001106 */
[----:B-1----:R-:W-:Y:S05]  /*3280*/  @!P0 BRA `(.L_x_59) ;  /* 0x0000006000348947 */ /* 0x002fea0003800000 */
.L_x_58:
[----:B------:R-:W-:Y:S01]  /*3290*/  UISETP.NE.AND UP1, UPT, UR12, 0x1, UPT ;  /* 0x000000010c00788c */ /* 0x000fe2000bf25270 */
[----:B------:R-:W-:Y:S01]  /*32a0*/  PLOP3.LUT P2, PT, PT, PT, PT, 0x80, 0x8 ;  /* 0x000000000008781c */ /* 0x000fe20003f4f070 */
[----:B------:R-:W-:Y:S02]  /*32b0*/  UIADD3 UR14, UPT, UPT, UR17, 0x1, URZ ;  /* 0x00000001110e7890 */ /* 0x000fe4000fffe0ff */
[----:B------:R-:W-:Y:S02]  /*32c0*/  ULEA UR28, UR17, UR11, 0xa ;  /* 0x0000000b111c7291 */ /* 0x000fe4000f8e50ff */
[----:B------:R-:W-:Y:S01]  /*32d0*/  UISETP.NE.AND UP2, UPT, UR14, 0x6, UPT ;  /* 0x000000060e00788c */ /* 0x000fe2000bf45270 */
[----:B------:R-:W-:Y:S01]  /*32e0*/  PLOP3.LUT P0, PT, PT, PT, UP1, 0x80, 0x8 ;  /* 0x000000000008781c */ /* 0x000fe20003f0f018 */
[----:B------:R-:W-:Y:S02]  /*32f0*/  UIADD3 UR40, UPT, UPT, UR28, 0x2, URZ ;  /* 0x000000021c287890 */ /* 0x000fe4000fffe0ff */
[----:B------:R-:W-:Y:S02]  /*3300*/  USEL UR27, URZ, 0x1, UP2 ;  /* 0x00000001ff1b7887 */ /* 0x000fe40009000000 */
[----:B------:R-:W-:Y:S02]  /*3310*/  USEL UR14, UR14, URZ, UP2 ;  /* 0x000000ff0e0e7287 */ /* 0x000fe40009000000 */
[----:B------:R-:W-:Y:S02]  /*3320*/  UIADD3 UR36, UPT, UPT, UR28, 0x4, URZ ;  /* 0x000000041c247890 */ /* 0x000fe4000fffe0ff */
[----:B------:R-:W-:Y:S01]  /*3330*/  @UP1 ULEA UR26, UR14, UR5, 0x3 ;  /* 0x000000050e1a1291 */ /* 0x000fe2000f8e18ff */
[----:B------:R-:W-:Y:S01]  /*3340*/  LOP3.LUT R8, R8, UR27, RZ, 0x3c, !PT ;  /* 0x0000001b08087c12 */ /* 0x000fe2000f8e3cff */
[----:B------:R-:W-:Y:S02]  /*3350*/  UIADD3 UR32, UPT, UPT, UR28, 0x6, URZ ;  /* 0x000000061c207890 */ /* 0x000fe4000fffe0ff */
[----:B------:R-:W-:Y:S01]  /*3360*/  UIADD3 UR6, UPT, UPT, UR6, 0x30, URZ ;  /* 0x0000003006067890 */ /* 0x000fe2000fffe0ff */
[----:B-1----:R-:W-:Y:S01]  /*3370*/  @P0 SHF.L.U32 R0, R8, 0x1f, RZ ;  /* 0x0000001f08000819 */ /* 0x002fe200000006ff */
[----:B------:R-:W-:Y:S01]  /*3380*/  UIADD3 UR12, UPT, UPT, UR12, -0x1, URZ ;  /* 0xffffffff0c0c7890 */ /* 0x000fe2000fffe0ff */
[----:B------:R-:W-:Y:S02]  /*3390*/  UMOV UR29, 0x40004040 ;  /* 0x40004040001d7882 */ /* 0x000fe40000000000 */
[----:B------:R2:W3:Y:S01]  /*33a0*/  @P0 SYNCS.PHASECHK.TRANS64.TRYWAIT P2, [UR26], R0 ;  /* 0x00000000ff0005a7 */ /* 0x0004e2000804111a */
[----:B------:R-:W-:Y:S01]  /*33b0*/  ULEA UR26, UR17, UR10, 0xa ;  /* 0x0000000a111a7291 */ /* 0x000fe2000f8e50ff */
[----:B------:R-:W-:Y:S01]  /*33c0*/  UMOV UR27, 0x40004040 ;  /* 0x40004040001b7882 */ /* 0x000fe20000000000 */
[----:B------:R-:W-:Y:S02]  /*33d0*/  UMOV UR41, 0x40004040 ;  /* 0x4000404000297882 */ /* 0x000fe40000000000 */
[----:B------:R-:W-:Y:S02]  /*33e0*/  UIADD3 UR38, UPT, UPT, UR26, 0x2, URZ ;  /* 0x000000021a267890 */ /* 0x000fe4000fffe0ff */
[----:B------:R-:W-:Y:S02]  /*33f0*/  UIADD3 UR34, UPT, UPT, UR26, 0x4, URZ ;  /* 0x000000041a227890 */ /* 0x000fe4000fffe0ff */
[----:B------:R-:W-:Y:S01]  /*3400*/  UIADD3 UR30, UPT, UPT, UR26, 0x6, URZ ;  /* 0x000000061a1e7890 */ /* 0x000fe2000fffe0ff */
[----:B------:R2:W-:Y:S01]  /*3410*/  UTCHMMA gdesc[UR26], gdesc[UR28], tmem[UR8], tmem[UR24], idesc[UR25], UP4 ;  /* 0x00ff181c1a0075ea */ /* 0x0005e2000a000008 */
[----:B------:R-:W-:Y:S01]  /*3420*/  UPLOP3.LUT UP4, UPT, UPT, UPT, UPT, 0x80, 0x8 ;  /* 0x000000000008789c */ /* 0x000fe20003f8f070 */
[----:B------:R-:W-:Y:S01]  /*3430*/  UMOV UR39, 0x40004040 ;  /* 0x4000404000277882 */ /* 0x000fe20000000000 */
[----:B------:R-:W-:Y:S01]  /*3440*/  UMOV UR37, 0x40004040 ;  /* 0x4000404000257882 */ /* 0x000fe20000000000 */
[----:B------:R2:W-:Y:S01]  /*3450*/  UTCHMMA gdesc[UR38], gdesc[UR40], tmem[UR8], tmem[UR22], idesc[UR23], UPT ;  /* 0x00ff1628260075ea */ /* 0x0005e2000b800008 */
[----:B------:R-:W-:Y:S01]  /*3460*/  UMOV UR35, 0x40004040 ;  /* 0x4000404000237882 */ /* 0x000fe20000000000 */
[----:B------:R-:W-:Y:S01]  /*3470*/  UMOV UR33, 0x40004040 ;  /* 0x4000404000217882 */ /* 0x000fe20000000000 */
[----:B------:R-:W-:Y:S01]  /*3480*/  UMOV UR31, 0x40004040 ;  /* 0x40004040001f7882 */ /* 0x000fe20000000000 */
[----:B------:R2:W-:Y:S01]  /*3490*/  UTCHMMA gdesc[UR34], gdesc[UR36], tmem[UR8], tmem[UR20], idesc[UR21], UPT ;  /* 0x00ff1424220075ea */ /* 0x0005e2000b800008 */
[----:B------:R2:W-:Y:S01]  /*34a0*/  UTCHMMA gdesc[UR30], gdesc[UR32], tmem[UR8], tmem[UR18], idesc[UR19], UPT ;  /* 0x00ff12201e0075ea */ /* 0x0005e2000b800008 */
[----:B------:R2:W-:Y:S01]  /*34b0*/  UTCBAR [UR6], URZ ;  /* 0x000000ff060073e9 */ /* 0x0005e200080000ff */
[----:B------:R-:W-:Y:S01]  /*34c0*/  UMOV UR17, UR14 ;  /* 0x0000000e00117c82 */ /* 0x000fe20008000000 */
[----:B------:R-:W-:Y:S05]  /*34d0*/  BRA.U UP0, `(.L_x_60) ;  /* 0xfffffffd00507547 */ /* 0x000fea000b83ffff */
.L_x_57:
[----:B------:R-:W-:Y:S01]  /*34e0*/  UIADD3 UR15, UPT, UPT, UR15, 0x1, URZ ;  /* 0x000000010f0f7890 */ /* 0x000fe2000fffe0ff */
[C---:B------:R-:W-:Y:S01]  /*34f0*/  ISETP.NE.AND P0, PT, R10.reuse, 0x2, PT ;  /* 0x000000020a00780c */ /* 0x040fe20003f05270 */
[----:B------:R-:W-:Y:S02]  /*3500*/  UIADD3 UR7, UPT, UPT, UR7, 0xd0, URZ ;  /* 0x000000d007077890 */ /* 0x000fe4000fffe0ff */
[----:B------:R-:W-:Y:S01]  /*3510*/  UISETP.NE.AND UP0, UPT, UR15, 0x4, UPT ;  /* 0x000000040f00788c */ /* 0x000fe2000bf05270 */
[----:B-12---:R-:W-:Y:S02]  /*3520*/  SEL R0, RZ, 0x1, P0 ;  /* 0x00000001ff007807 */ /* 0x006fe40000000000 */
[----:B------:R-:W-:Y:S01]  /*3530*/  SEL R10, R10, RZ, P0 ;  /* 0x000000ff0a0a7207 */ /* 0x000fe20000000000 */
[----:B------:R-:W-:Y:S01]  /*3540*/  USEL UR6, URZ, 0x1, UP0 ;  /* 0x00000001ff067887 */ /* 0x000fe20008000000 */
[----:B------:R-:W-:Y:S01]  /*3550*/  LOP3.LUT R9, R9, R0, RZ, 0x3c, !PT ;  /* 0x0000000009097212 */ /* 0x000fe200078e3cff */
[----:B------:R-:W-:Y:S01]  /*3560*/  USEL UR15, UR15, URZ, UP0 ;  /* 0x000000ff0f0f7287 */ /* 0x000fe20008000000 */
[----:B------:R1:W-:Y:S03]  /*3570*/  UTCBAR [UR7], URZ ;  /* 0x000000ff070073e9 */ /* 0x0003e600080000ff */
[----:B------:R-:W-:Y:S01]  /*3580*/  LOP3.LUT R11, R11, UR6, RZ, 0x3c, !PT ;  /* 0x000000060b0b7c12 */ /* 0x000fe2000f8e3cff */
[----:B------:R-:W-:Y:S07]  /*3590*/  @P1 BRA `(.L_x_61) ;  /* 0xfffffff800a01947 */ /* 0x000fee000383ffff */
[----:B------:R-:W2:Y:S01]  /*35a0*/  S2UR UR4, SR_CgaCtaId ;  /* 0x00000000000479c3 */ /* 0x000ea20000008800 */
[----:B------:R-:W-:Y:S01]  /*35b0*/  ELECT P0, URZ, PT ;  /* 0x0000000000ff782f */ /* 0x000fe20003800000 */
[----:B------:R-:W-:Y:S01]  /*35c0*/  IMAD.MOV.U32 R0, RZ, RZ, 0x1 ;  /* 0x00000001ff007424 */ /* 0x000fe200078e00ff */
[----:B------:R-:W-:Y:S01]  /*35d0*/  UIADD3 UR5, UPT, UPT, UR5, 0xf0, URZ ;  /* 0x000000f005057890 */ /* 0x000fe2000fffe0ff */
[----:B------:R-:W-:Y:S01]  /*35e0*/  SHF.L.U32 R2, R11, 0x1f, RZ ;  /* 0x0000001f0b027819 */ /* 0x000fe200000006ff */
[----:B------:R-:W-:-:S03]  /*35f0*/  UMOV UR6, 0x40 ;  /* 0x0000004000067882 */ /* 0x000fc60000000000 */
[----:B------:R-:W-:Y:S01]  /*3600*/  UVIRTCOUNT.DEALLOC.SMPOOL 0x80 ;  /* 0x000000800000784c */ /* 0x000fe20000000000 */
[----:B--2---:R-:W-:Y:S02]  /*3610*/  ULEA UR4, UR4, UR6, 0x18 ;  /* 0x0000000604047291 */ /* 0x004fe4000f8ec0ff */
[----:B------:R-:W-:-:S07]  /*3620*/  ULEA UR6, UR15, UR5, 0x3 ;  /* 0x000000050f067291 */ /* 0x000fce000f8e18ff */
[----:B------:R2:W-:Y:S02]  /*3630*/  @P0 STS.U8 [UR4+0x1c], R0 ;  /* 0x00001c00ff000988 */ /* 0x0005e40008000004 */
[----:B------:R-:W4:Y:S02]  /*3640*/  SYNCS.PHASECHK.TRANS64.TRYWAIT P0, [UR6], R2 ;  /* 0x00000002ff0075a7 */ /* 0x000f240008001106 */
[----:B--2-4-:R-:W-:Y:S05]  /*3650*/  @!P0 BRA `(.L_x_62) ;  /* 0x0000005c00588947 */ /* 0x014fea0003800000 */
.L_x_158:
[----:B-1----:R-:W-:-:S04]  /*3660*/  UIADD3 UR7, UPT, UPT, UR15, 0x1, URZ ;  /* 0x000000010f077890 */ /* 0x002fc8000fffe0ff */
[----:B------:R-:W-:-:S04]  /*3670*/  UISETP.NE.AND UP0, UPT, UR7, 0x4, UPT ;  /* 0x000000040700788c */ /* 0x000fc8000bf05270 */
[----:B------:R-:W-:Y:S02]  /*3680*/  USEL UR8, URZ, 0x1, UP0 ;  /* 0x00000001ff087887 */ /* 0x000fe40008000000 */
[----:B------:R-:W-:-:S04]  /*3690*/  USEL UR7, UR7, URZ, UP0 ;  /* 0x000000ff07077287 */ /* 0x000fc80008000000 */
[----:B------:R-:W-:Y:S01]  /*36a0*/  ULEA UR6, UR7, UR5, 0x3 ;  /* 0x0000000507067291 */ /* 0x000fe2000f8e18ff */
[----:B--2---:R-:W-:-:S04]  /*36b0*/  LOP3.LUT R2, R11, UR8, RZ, 0x3c, !PT ;  /* 0x000000080b027c12 */ /* 0x004fc8000f8e3cff */
[----:B------:R-:W-:-:S04]  /*36c0*/  SHF.L.U32 R3, R2, 0x1f, RZ ;  /* 0x0000001f02037819 */ /* 0x000fc800000006ff */
[----:B------:R-:W1:Y:S02]  /*36d0*/  SYNCS.PHASECHK.TRANS64.TRYWAIT P0, [UR6], R3 ;  /* 0x00000003ff0075a7 */ /* 0x000e640008001106 */
[----:B-1----:R-:W-:Y:S05]  /*36e0*/  @!P0 BRA `(.L_x_63) ;  /* 0x0000005c004c8947 */ /* 0x002fea0003800000 */
.L_x_160:
        /* <DEDUP_REMOVED lines=9> */
.L_x_162:
[----:B------:R-:W-:-:S04]  /*3780*/  UIADD3 UR7, UPT, UPT, UR7, 0x1, URZ ;  /* 0x0000000107077890 */ /* 0x000fc8000fffe0ff */
[----:B------:R-:W-:-:S04]  /*3790*/  UISETP.NE.AND UP0, UPT, UR7, 0x4, UPT ;  /* 0x000000040700788c */ /* 0x000fc8000bf05270 */
[----:B------:R-:W-:Y:S02]  /*37a0*/  USEL UR6, URZ, 0x1, UP0 ;  /* 0x00000001ff067887 */ /* 0x000fe40008000000 */
[----:B------:R-:W-:-:S04]  /*37b0*/  USEL UR7, UR7, URZ, UP0 ;  /* 0x000000ff07077287 */ /* 0x000fc80008000000 */
[----:B------:R-:W-:Y:S01]  /*37c0*/  ULEA UR7, UR7, UR5, 0x3 ;  /* 0x0000000507077291 */ /* 0x000fe2000f8e18ff */
[----:B------:R-:W-:-:S04]  /*37d0*/  LOP3.LUT R2, R2, UR6, RZ, 0x3c, !PT ;  /* 0x0000000602027c12 */ /* 0x000fc8000f8e3cff */
[----:B------:R-:W-:-:S04]  /*37e0*/  SHF.L.U32 R2, R2, 0x1f, RZ ;  /* 0x0000001f02027819 */ /* 0x000fc800000006ff */
[----:B------:R-:W2:Y:S02]  /*37f0*/  SYNCS.PHASECHK.TRANS64.TRYWAIT P0, [UR7], R2 ;  /* 0x00000002ff0075a7 */ /* 0x000ea40008001107 */
[----:B--2---:R-:W-:Y:S05]  /*3800*/  @!P0 BRA `(.L_x_65) ;  /* 0x0000005c00348947 */ /* 0x004fea0003800000 */
.L_x_164:
[----:B------:R-:W-:Y:S01]  /*3810*/  NOP ;  /* 0x0000000000007918 */ /* 0x000fe20000000000 */
[----:B-1----:R-:W1:Y:S01]  /*3820*/  LDS R0, [UR4+0x14] ;  /* 0x00001404ff007984 */ /* 0x002e620008000800 */
[----:B------:R-:W-:Y:S01]  /*3830*/  ULOP3.LUT UR6, UR16, 0xffff, URZ, 0xc0, !UPT ;  /* 0x0000ffff10067892 */ /* 0x000fe2000f8ec0ff */
[----:B------:R-:W-:Y:S01]  /*3840*/  UMOV UR8, 0xffff ;  /* 0x0000ffff00087882 */ /* 0x000fe20000000000 */
[----:B------:R-:W-:Y:S02]  /*3850*/  UMOV UR5, 0x1 ;  /* 0x0000000100057882 */ /* 0x000fe40000000000 */
[----:B------:R-:W-:-:S04]  /*3860*/  USHF.R.U32.HI UR6, URZ, 0x5, UR6 ;  /* 0x00000005ff067899 */ /* 0x000fc80008011606 */
[----:B------:R-:W-:Y:S02]  /*3870*/  USHF.L.U32 UR8, UR8, UR6, URZ ;  /* 0x0000000608087299 */ /* 0x000fe400080006ff */
[----:B------:R-:W-:-:S04]  /*3880*/  USHF.L.U32 UR5, UR5, UR6, URZ ;  /* 0x0000000605057299 */ /* 0x000fc800080006ff */
[----:B-1----:R-:W-:-:S04]  /*3890*/  LOP3.LUT R0, R0, UR8, RZ, 0xc0, !PT ;  /* 0x0000000800007c12 */ /* 0x002fc8000f8ec0ff */
[----:B------:R-:W-:-:S13]  /*38a0*/  ISETP.NE.AND P0, PT, R0, UR8, PT ;  /* 0x0000000800007c0c */ /* 0x000fda000bf05270 */
[----:B------:R-:W-:Y:S05]  /*38b0*/  @P0 BRA `(.L_x_66) ;  /* 0x0000000000580947 */ /* 0x000fea0003800000 */
[----:B------:R-:W1:Y:S02]  /*38c0*/  LDS R0, [UR4+0x18] ;  /* 0x00001804ff007984 */ /* 0x000e640008000800 */
[----:B-1----:R-:W-:-:S04]  /*38d0*/  LOP3.LUT R0, R0, UR5, RZ, 0xc0, !PT ;  /* 0x0000000500007c12 */ /* 0x002fc8000f8ec0ff */
[----:B------:R-:W-:-:S13]  /*38e0*/  ISETP.NE.AND P0, PT, R0, UR5, PT ;  /* 0x0000000500007c0c */ /* 0x000fda000bf05270 */
[----:B------:R-:W-:Y:S05]  /*38f0*/  @P0 BRA `(.L_x_67) ;  /* 0x00000000003c0947 */ /* 0x000fea0003800000 */
[----:B------:R-:W1:Y:S01]  /*3900*/  S2R R2, SR_LANEID ;  /* 0x0000000000027919 */ /* 0x000e620000000000 */
[----:B------:R-:W-:Y:S01]  /*3910*/  ULOP3.LUT UR8, URZ, UR8, URZ, 0x33, !UPT ;  /* 0x00000008ff087292 */ /* 0x000fe2000f8e33ff */
[----:B------:R-:W-:Y:S02]  /*3920*/  VOTEU.ANY UR7, UPT, PT ;  /* 0x0000000000077886 */ /* 0x000fe400038e0100 */
[----:B------:R-:W-:-:S03]  /*3930*/  UFLO.U32 UR7, UR7 ;  /* 0x00000007000772bd */ /* 0x000fc600080e0000 */
[----:B------:R-:W-:-:S04]  /*3940*/  IMAD.U32 R0, RZ, RZ, UR8 ;  /* 0x00000008ff007e24 */ /* 0x000fc8000f8e00ff */
[----:B------:R2:W4:Y:S02]  /*3950*/  REDUX UR6, R0 ;  /* 0x00000000000673c4 */ /* 0x0005240000000000 */
[----:B------:R1:W-:Y:S02]  /*3960*/  UTCATOMSWS.AND URZ, UR8 ;  /* 0x0000000800ff79e3 */ /* 0x0003e40008000000 */
[----:B-1----:R-:W-:Y:S02]  /*3970*/  ISETP.EQ.U32.AND P0, PT, R2, UR7, PT ;  /* 0x0000000702007c0c */ /* 0x002fe4000bf02070 */
[----:B--2---:R-:W-:Y:S02]  /*3980*/  LOP3.LUT R0, RZ, UR5, RZ, 0x33, !PT ;  /* 0x00000005ff007c12 */ /* 0x004fe4000f8e33ff */
[----:B----4-:R-:W-:Y:S02]  /*3990*/  MOV R2, UR6 ;  /* 0x0000000600027c02 */ /* 0x010fe40008000f00 */
[----:B------:R-:W1:Y:S07]  /*39a0*/  REDUX UR5, R0 ;  /* 0x00000000000573c4 */ /* 0x000e6e0000000000 */
[----:B------:R2:W-:Y:S01]  /*39b0*/  @P0 ATOMS.AND RZ, [UR4+0x14], R2 ;  /* 0x00001402ffff098c */ /* 0x0005e2000a800004 */
[----:B-1----:R-:W-:-:S05]  /*39c0*/  IMAD.U32 R0, RZ, RZ, UR5 ;  /* 0x00000005ff007e24 */ /* 0x002fca000f8e00ff */
[----:B------:R2:W-:Y:S01]  /*39d0*/  @P0 ATOMS.AND RZ, [UR4+0x18], R0 ;  /* 0x00001800ffff098c */ /* 0x0005e2000a800004 */
[----:B------:R-:W-:Y:S05]  /*39e0*/  BRA `(.L_x_68) ;  /* 0x0000000000147947 */ /* 0x000fea0003800000 */
.L_x_67:
[----:B------:R-:W-:Y:S02]  /*39f0*/  MOV R2, 0x3a10 ;  /* 0x00003a1000027802 */ /* 0x000fe40000000f00 */
[----:B---3-5:R-:W-:Y:S05]  /*3a00*/  CALL.REL.NOINC `($__internal_0_$__cuda_sm10x_tcgen05_guardrail_trap_col_being_dealloced_not_returned_by_alloc) ;  /* 0x00000060001c7944 */ /* 0x028fea0003c00000 */
[----:B------:R-:W-:Y:S05]  /*3a10*/  BRA `(.L_x_68) ;  /* 0x0000000000087947 */ /* 0x000fea0003800000 */
.L_x_66:
[----:B------:R-:W-:Y:S02]  /*3a20*/  MOV R2, 0x3a40 ;  /* 0x00003a4000027802 */ /* 0x000fe40000000f00 */
[----:B---3-5:R-:W-:Y:S05]  /*3a30*/  CALL.REL.NOINC `($__internal_2_$__cuda_sm10x_tcgen05_guardrail_trap_unallocated_columns_being_dealloced) ;  /* 0x0000006000287944 */ /* 0x028fea0003c00000 */
.L_x_68:
[----:B------:R-:W-:Y:S01]  /*3a40*/  NOP ;  /* 0x0000000000007918 */ /* 0x000fe20000000000 */
[----:B------:R-:W-:Y:S05]  /*3a50*/  EXIT ;  /* 0x000000000000794d */ /* 0x000fea0003800000 */
.L_x_50:
[----:B------:R-:W-:-:S09]  /*3a60*/  UISETP.NE.OR UP3, UPT, UR8, 0x3, UP3 ;  /* 0x000000030800788c */ /* 0x000fd20009f65670 */
[----:B------:R-:W-:Y:S05]  /*3a70*/  BRA.U UP3, `(.L_x_69) ;  /* 0x0000001103087547 */ /* 0x000fea000b800000 */
[----:B------:R-:W1:Y:S01]  /*3a80*/  LDC R0, c[0x0][0xb30] ;  /* 0x0002cc00ff007b82 */ /* 0x000e620000000800 */
[----:B------:R-:W2:Y:S01]  /*3a90*/  LDCU.64 UR8, c[0x0][0x888] ;  /* 0x00011100ff0877ac */ /* 0x000ea20008000a00 */
[----:B------:R-:W-:Y:S02]  /*3aa0*/  HFMA2 R27, -RZ, RZ, 0, 0 ;  /* 0x00000000ff1b7431 */ /* 0x000fe400000001ff */
[----:B------:R-:W-:Y:S01]  /*3ab0*/  IMAD.MOV.U32 R29, RZ, RZ, 0x1 ;  /* 0x00000001ff1d7424 */ /* 0x000fe200078e00ff */
[----:B------:R-:W-:Y:S01]  /*3ac0*/  MOV R25, 0x2000 ;  /* 0x0000200000197802 */ /* 0x000fe20000000f00 */
[----:B------:R-:W4:Y:S01]  /*3ad0*/  LDCU.64 UR4, c[0x0][0x890] ;  /* 0x00011200ff0477ac */ /* 0x000f220008000a00 */
[----:B------:R-:W-:Y:S01]  /*3ae0*/  IMAD.MOV.U32 R28, RZ, RZ, RZ ;  /* 0x000000ffff1c7224 */ /* 0x000fe200078e00ff */
[----:B------:R-:W3:Y:S01]  /*3af0*/  LDC R24, c[0x0][0x370] ;  /* 0x0000dc00ff187b82 */ /* 0x000ee20000000800 */
[----:B------:R-:W-:Y:S01]  /*3b00*/  UMOV UR7, 0x400 ;  /* 0x0000040000077882 */ /* 0x000fe20000000000 */
[----:B------:R-:W-:-:S02]  /*3b10*/  UPLOP3.LUT UP0, UPT, UPT, UPT, UPT, 0x40, 0x4 ;  /* 0x000000000004789c */ /* 0x000fc40003f0e870 */
[----:B------:R-:W-:-:S04]  /*3b20*/  ULEA UR7, UR37, UR7, 0x18 ;  /* 0x0000000725077291 */ /* 0x000fc8000f8ec0ff */
[----:B------:R-:W3:Y:S01]  /*3b30*/  LDC R3, c[0x0][0xb0c] ;  /* 0x0002c300ff037b82 */ /* 0x000ee20000000800 */
[----:B------:R-:W-:Y:S02]  /*3b40*/  UIADD3 UR13, UPT, UPT, UR7, 0x78, URZ ;  /* 0x00000078070d7890 */ /* 0x000fe4000fffe0ff */
[----:B--2---:R-:W-:Y:S02]  /*3b50*/  UISETP.NE.U32.AND UP2, UPT, UR8, URZ, UPT ;  /* 0x000000ff0800728c */ /* 0x004fe4000bf45070 */
[----:B------:R-:W-:Y:S02]  /*3b60*/  UIADD3 UR33, UPT, UPT, UR7, 0x60, URZ ;  /* 0x0000006007217890 */ /* 0x000fe4000fffe0ff */
[----:B----4-:R-:W-:Y:S01]  /*3b70*/  UISETP.NE.U32.AND UP3, UPT, UR4, URZ, UPT ;  /* 0x000000ff0400728c */ /* 0x010fe2000bf65070 */
[----:B------:R-:W2:Y:S01]  /*3b80*/  LDC R18, c[0x0][0xb20] ;  /* 0x0002c800ff127b82 */ /* 0x000ea20000000800 */
[----:B-1----:R-:W-:Y:S01]  /*3b90*/  ISETP.NE.AND P1, PT, R0, 0x1, PT ;  /* 0x000000010000780c */ /* 0x002fe20003f25270 */
[----:B------:R-:W-:-:S02]  /*3ba0*/  UISETP.NE.AND.EX UP2, UPT, UR9, URZ, UPT, UP2 ;  /* 0x000000ff0900728c */ /* 0x000fc4000bf45320 */
[----:B------:R-:W-:Y:S02]  /*3bb0*/  UIADD3 UR25, UPT, UPT, UR7, 0x68, URZ ;  /* 0x0000006807197890 */ /* 0x000fe4000fffe0ff */
[----:B------:R-:W-:Y:S02]  /*3bc0*/  UIADD3 UR17, UPT, UPT, UR7, 0x70, URZ ;  /* 0x0000007007117890 */ /* 0x000fe4000fffe0ff */
[----:B------:R-:W1:Y:S01]  /*3bd0*/  LDC.64 R30, c[0x0][0x348] ;  /* 0x0000d200ff1e7b82 */ /* 0x000e620000000a00 */
[----:B------:R-:W-:Y:S02]  /*3be0*/  UPRMT UR13, UR37, 0x654, UR13 ;  /* 0x00000654250d7896 */ /* 0x000fe4000800000d */
[----:B------:R-:W-:-:S05]  /*3bf0*/  UISETP.NE.AND.EX UP3, UPT, UR5, URZ, UPT, UP3 ;  /* 0x000000ff0500728c */ /* 0x000fca000bf65330 */
[----:B------:R-:W4:Y:S08]  /*3c00*/  LDC.64 R16, c[0x0][0xb10] ;  /* 0x0002c400ff107b82 */ /* 0x000f300000000a00 */
[----:B------:R-:W1:Y:S08]  /*3c10*/  LDC.64 R6, c[0x0][0xb18] ;  /* 0x0002c600ff067b82 */ /* 0x000e700000000a00 */
[----:B------:R-:W1:Y:S08]  /*3c20*/  LDC.64 R4, c[0x0][0xb28] ;  /* 0x0002ca00ff047b82 */ /* 0x000e700000000a00 */
[----:B--23--:R-:W1:Y:S02]  /*3c30*/  LDC R19, c[0x0][0x374] ;  /* 0x0000dd00ff137b82 */ /* 0x00ce640000000800 */
.L_x_80:
[C---:B------:R-:W-:Y:S02]  /*3c40*/  LEA R0, R28.reuse, UR7, 0x3 ;  /* 0x000000071c007c11 */ /* 0x040fe4000f8e18ff */
[----:B------:R-:W-:Y:S02]  /*3c50*/  SHF.L.U32 R2, R27, 0x1f, RZ ;  /* 0x0000001f1b027819 */ /* 0x000fe400000006ff */
[----:B------:R-:W-:Y:S02]  /*3c60*/  LEA R20, R28, UR7, 0x4 ;  /* 0x000000071c147c11 */ /* 0x000fe4000f8e20ff */
[----:B--2---:R-:W2:Y:S02]  /*3c70*/  SYNCS.PHASECHK.TRANS64.TRYWAIT P0, [R0+URZ+0xb0], R2 ;  /* 0x0000b002000075a7 */ /* 0x004ea400080011ff */
[----:B--2---:R-:W-:Y:S05]  /*3c80*/  @!P0 BRA `(.L_x_70) ;  /* 0x00000058002c8947 */ /* 0x004fea0003800000 */
.L_x_165:
[----:B------:R-:W-:Y:S01]  /*3c90*/  ISETP.GE.AND P0, PT, R40, 0x1, PT ;  /* 0x000000012800780c */ /* 0x000fe20003f06270 */
[----:B------:R-:W3:Y:S01]  /*3ca0*/  LDS.128 R20, [R20+0x140] ;  /* 0x0001400014147984 */ /* 0x000ee20000000c00 */
[----:B--2---:R-:W-:Y:S01]  /*3cb0*/  VIADD R0, R0, 0xc0 ;  /* 0x000000c000007836 */ /* 0x004fe20000000000 */
[----:B------:R-:W-:Y:S01]  /*3cc0*/  @!PT LDS RZ, [RZ] ;  /* 0x00000000fffff984 */ /* 0x000fe20000000800 */
[----:B------:R-:W-:Y:S01]  /*3cd0*/  @!PT LDS RZ, [RZ] ;  /* 0x00000000fffff984 */ /* 0x000fe20000000800 */
[----:B------:R-:W-:Y:S01]  /*3ce0*/  @!PT LDS RZ, [RZ] ;  /* 0x00000000fffff984 */ /* 0x000fe20000000800 */
[----:B------:R-:W-:Y:S01]  /*3cf0*/  @!PT LDS RZ, [RZ] ;  /* 0x00000000fffff984 */ /* 0x000fe20000000800 */
[----:B------:R2:W-:Y:S06]  /*3d00*/  MEMBAR.ALL.CTA ;  /* 0x0000000000007992 */ /* 0x0005ec0000008000 */
[----:B--2---:R-:W2:Y:S01]  /*3d10*/  FENCE.VIEW.ASYNC.S ;  /* 0x00000000000073c6 */ /* 0x004ea20000000000 */
[----:B------:R-:W-:Y:S04]  /*3d20*/  PRMT R0, RZ, 0x654, R0 ;  /* 0x00000654ff007816 */ /* 0x000fe80000000000 */
[----:B--2---:R2:W-:Y:S01]  /*3d30*/  SYNCS.ARRIVE.TRANS64.RED.A1T0 RZ, [R0+URZ], RZ ;  /* 0x000000ff00ff79a7 */ /* 0x0045e200081004ff */
[----:B---3--:R-:W-:Y:S11]  /*3d40*/  LOP3.LUT P3, RZ, R22, 0x1, RZ, 0xc0, !PT ;  /* 0x0000000116ff7812 */ /* 0x008ff6000786c0ff */
[----:B------:R-:W-:Y:S02]  /*3d50*/  @!UPT UIADD3 URZ, UPT, UPT, URZ, URZ, URZ ;  /* 0x000000fffffff290 */ /* 0x000fe4000fffe0ff */
[----:B------:R-:W-:Y:S02]  /*3d60*/  @P3 MOV R11, R20 ;  /* 0x00000014000b3202 */ /* 0x000fe40000000f00 */
[----:B------:R-:W-:Y:S01]  /*3d70*/  @P3 LOP3.LUT R10, R21, 0xffff, RZ, 0xc0, !PT ;  /* 0x0000ffff150a3812 */ /* 0x000fe200078ec0ff */
[----:B--2---:R-:W-:Y:S06]  /*3d80*/  @!P0 BRA `(.L_x_71) ;  /* 0x0000000000a48947 */ /* 0x004fec0003800000 */
[-C--:B-1----:R-:W-:Y:S01]  /*3d90*/  IMAD.HI.U32 R0, R19, R7.reuse, RZ ;  /* 0x0000000713007227 */ /* 0x082fe200078e00ff */
[----:B------:R-:W-:Y:S02]  /*3da0*/  ISETP.NE.AND P0, PT, R6, 0x1, PT ;  /* 0x000000010600780c */ /* 0x000fe40003f05270 */
[----:B------:R-:W-:Y:S01]  /*3db0*/  ISETP.NE.AND P2, PT, R40, 0x1, PT ;  /* 0x000000012800780c */ /* 0x000fe20003f45270 */
[----:B----4-:R-:W-:Y:S01]  /*3dc0*/  IMAD.HI.U32 R9, R24, R16, RZ ;  /* 0x0000001018097227 */ /* 0x010fe200078e00ff */
[----:B------:R-:W-:Y:S02]  /*3dd0*/  SHF.R.U32.HI R0, RZ, R18, R0 ;  /* 0x00000012ff007219 */ /* 0x000fe40000011600 */
[----:B------:R-:W-:Y:S01]  /*3de0*/  ISETP.NE.AND P4, PT, R3, 0x1, PT ;  /* 0x000000010300780c */ /* 0x000fe20003f85270 */
[----:B------:R-:W-:Y:S01]  /*3df0*/  IMAD.HI.U32 R13, R10, R7, RZ ;  /* 0x000000070a0d7227 */ /* 0x000fe200078e00ff */
[----:B------:R-:W-:Y:S02]  /*3e00*/  SHF.R.U32.HI R9, RZ, R17, R9 ;  /* 0x00000011ff097219 */ /* 0x000fe40000011609 */
[----:B------:R-:W-:Y:S01]  /*3e10*/  SEL R0, R19, R0, !P0 ;  /* 0x0000000013007207 */ /* 0x000fe20004000000 */
[----:B------:R-:W-:Y:S01]  /*3e20*/  IMAD.HI.U32 R12, R11, R16, RZ ;  /* 0x000000100b0c7227 */ /* 0x000fe200078e00ff */
[----:B------:R-:W-:Y:S03]  /*3e30*/  SEL R9, R24, R9, !P4 ;  /* 0x0000000918097207 */ /* 0x000fe60006000000 */
[-C--:B------:R-:W-:Y:S01]  /*3e40*/  IMAD.HI.U32 R8, R0, R4.reuse, RZ ;  /* 0x0000000400087227 */ /* 0x080fe200078e00ff */
[----:B------:R-:W-:Y:S03]  /*3e50*/  SHF.R.U32.HI R12, RZ, R17, R12 ;  /* 0x00000011ff0c7219 */ /* 0x000fe6000001160c */
[----:B------:R-:W-:Y:S01]  /*3e60*/  IMAD.HI.U32 R2, R9, R4, RZ ;  /* 0x0000000409027227 */ /* 0x000fe200078e00ff */
[-C--:B------:R-:W-:Y:S02]  /*3e70*/  @P2 SHF.R.U32.HI R0, RZ, R5.reuse, R8 ;  /* 0x00000005ff002219 */ /* 0x080fe40000011608 */
[----:B------:R-:W-:Y:S02]  /*3e80*/  SHF.R.U32.HI R8, RZ, R18, R13 ;  /* 0x00000012ff087219 */ /* 0x000fe4000001160d */
[----:B------:R-:W-:Y:S01]  /*3e90*/  @P2 SHF.R.U32.HI R9, RZ, R5, R2 ;  /* 0x00000005ff092219 */ /* 0x000fe20000011602 */
[----:B------:R-:W-:Y:S01]  /*3ea0*/  IMAD R0, R40, R0, RZ ;  /* 0x0000000028007224 */ /* 0x000fe200078e02ff */
[----:B------:R-:W-:Y:S02]  /*3eb0*/  SEL R8, R10, R8, !P0 ;  /* 0x000000080a087207 */ /* 0x000fe40004000000 */
[----:B------:R-:W-:Y:S01]  /*3ec0*/  SEL R2, R11, R12, !P4 ;  /* 0x0000000c0b027207 */ /* 0x000fe20006000000 */
[----:B------:R-:W-:Y:S01]  /*3ed0*/  IMAD R12, R40, R9, RZ ;  /* 0x00000009280c7224 */ /* 0x000fe200078e02ff */
[C---:B------:R-:W-:Y:S01]  /*3ee0*/  ISETP.GE.AND P0, PT, R8.reuse, R0, PT ;  /* 0x000000000800720c */ /* 0x040fe20003f06270 */
[----:B------:R-:W-:Y:S03]  /*3ef0*/  IMAD.HI.U32 R0, R8, R4, RZ ;  /* 0x0000000408007227 */ /* 0x000fe600078e00ff */
[----:B------:R-:W-:Y:S02]  /*3f00*/  ISETP.GE.OR P0, PT, R2, R12, P0 ;  /* 0x0000000c0200720c */ /* 0x000fe40000706670 */
[-C--:B------:R-:W-:Y:S04]  /*3f10*/  SHF.R.U32.HI R0, RZ, R5.reuse, R0 ;  /* 0x00000005ff007219 */ /* 0x080fe80000011600 */
[----:B------:R-:W-:Y:S05]  /*3f20*/  SEL R13, R8, R0, !P2 ;  /* 0x00000000080d7207 */ /* 0x000fea0005000000 */
[----:B------:R-:W-:Y:S02]  /*3f30*/  IMAD.MOV R12, RZ, RZ, -R13 ;  /* 0x000000ffff0c7224 */ /* 0x000fe400078e0a0d */
[----:B------:R-:W-:Y:S04]  /*3f40*/  @!P0 IMAD.HI.U32 R0, R2, R4, RZ ;  /* 0x0000000402008227 */ /* 0x000fe800078e00ff */
[----:B------:R-:W-:Y:S01]  /*3f50*/  IMAD R12, R40, R12, R8 ;  /* 0x0000000c280c7224 */ /* 0x000fe200078e0208 */
[----:B------:R-:W-:Y:S04]  /*3f60*/  @!P0 SHF.R.U32.HI R0, RZ, R5, R0 ;  /* 0x00000005ff008219 */ /* 0x000fe80000011600 */
[----:B------:R-:W-:Y:S04]  /*3f70*/  @!P0 SEL R0, R2, R0, !P2 ;  /* 0x0000000002008207 */ /* 0x000fe80005000000 */
[----:B------:R-:W-:Y:S01]  /*3f80*/  @!P0 IADD3 R13, PT, PT, R13, -R0, RZ ;  /* 0x800000000d0d8210 */ /* 0x000fe20007ffe0ff */
[----:B------:R-:W-:Y:S01]  /*3f90*/  @!P0 IMAD R0, R9, R12, R0 ;  /* 0x0000000c09008224 */ /* 0x000fe200078e0200 */
[----:B------:R-:W-:Y:S01]  /*3fa0*/  IADD3 R9, PT, PT, -R8, RZ, RZ ;  /* 0x000000ff08097210 */ /* 0x000fe20007ffe1ff */
[--C-:B------:R-:W-:Y:S02]  /*3fb0*/  IMAD.MOV R12, RZ, RZ, -R2.reuse ;  /* 0x000000ffff0c7224 */ /* 0x100fe400078e0a02 */
[----:B------:R-:W-:Y:S02]  /*3fc0*/  @!P0 IMAD R8, R13, R40, R2 ;  /* 0x000000280d088224 */ /* 0x000fe400078e0202 */
[----:B------:R-:W-:Y:S02]  /*3fd0*/  @!P0 IMAD.MOV.U32 R2, RZ, RZ, R0 ;  /* 0x000000ffff028224 */ /* 0x000fe400078e0000 */
[----:B------:R-:W-:Y:S02]  /*3fe0*/  IMAD R11, R3, R12, R11 ;  /* 0x0000000c030b7224 */ /* 0x000fe400078e020b */
[----:B------:R-:W-:Y:S02]  /*3ff0*/  IMAD R10, R6, R9, R10 ;  /* 0x00000009060a7224 */ /* 0x000fe400078e020a */
[----:B------:R-:W-:Y:S02]  /*4000*/  IMAD R11, R2, R3, R11 ;  /* 0x00000003020b7224 */ /* 0x000fe400078e020b */
[----:B------:R-:W-:Y:S02]  /*4010*/  IMAD R10, R8, R6, R10 ;  /* 0x00000006080a7224 */ /* 0x000fe400078e020a */
.L_x_71:
[----:B------:R-:W-:Y:S05]  /*4020*/  BRA.U UP0, `(.L_x_72) ;  /* 0x0000000100107547 */ /* 0x000fea000b800000 */
[----:B------:R-:W-:Y:S04]  /*4030*/  MOV R2, UR6 ;  /* 0x0000000600027c02 */ /* 0x000fe80008000f00 */
[----:B------:R-:W-:Y:S04]  /*4040*/  SHF.L.U32 R2, R2, 0x1f, RZ ;  /* 0x0000001f02027819 */ /* 0x000fe800000006ff */
[----:B------:R-:W2:Y:S02]  /*4050*/  SYNCS.PHASECHK.TRANS64.TRYWAIT P0, [UR7+0xa8], R2 ;  /* 0x0000a802ff0075a7 */ /* 0x000ea40008001107 */
[----:B--2---:R-:W-:Y:S05]  /*4060*/  @!P0 BRA `(.L_x_73) ;  /* 0x0000005400488947 */ /* 0x004fea0003800000 */
.L_x_72:
[----:B------:R-:W-:Y:S02]  /*4070*/  R2UR UR35, R15 ;  /* 0x000000000f2372ca */ /* 0x000fe400000e0000 */
[----:B------:R-:W-:Y:S02]  /*4080*/  R2UR UR34, R14 ;  /* 0x000000000e2272ca */ /* 0x000fe400000e0000 */
[----:B------:R-:W-:Y:S02]  /*4090*/  ISETP.NE.U32.AND P2, PT, RZ, UR4, PT ;  /* 0x00000004ff007c0c */ /* 0x000fe4000bf45070 */
[----:B------:R-:W-:Y:S02]  /*40a0*/  SHF.L.U32 R14, R29, 0x1f, RZ ;  /* 0x0000001f1d0e7819 */ /* 0x000fe400000006ff */
[----:B------:R-:W-:Y:S05]  /*40b0*/  ISETP.NE.AND.EX P2, PT, RZ, UR5, PT, P2 ;  /* 0x00000005ff007c0c */ /* 0x000fea000bf45320 */
[----:B------:R-:W-:Y:S02]  /*40c0*/  USHF.L.U32 UR35, UR35, 0x7, URZ ;  /* 0x0000000723237899 */ /* 0x000fe400080006ff */
[----:B------:R-:W-:Y:S01]  /*40d0*/  USHF.L.U32 UR34, UR34, 0x7, URZ ;  /* 0x0000000722227899 */ /* 0x000fe200080006ff */
[----:B------:R-:W-:Y:S11]  /*40e0*/  BRA.U !UP3, `(.L_x_74) ;  /* 0x000000010b347547 */ /* 0x000ff6000b800000 */
[----:B------:R-:W-:Y:S01]  /*40f0*/  UPLOP3.LUT UP1, UPT, UPT, UPT, UP2, 0x80, 0x8 ;  /* 0x000000000008789c */ /* 0x000fe20003f2f020 */
[----:B--2---:R-:W-:Y:S02]  /*4100*/  HFMA2 R0, -RZ, RZ, 0, 5.9604644775390625e-08 ;  /* 0x00000001ff007431 */ /* 0x004fe400000001ff */
[----:B------:R-:W-:Y:S03]  /*4110*/  IMAD.MOV.U32 R92, RZ, RZ, 0x1 ;  /* 0x00000001ff5c7424 */ /* 0x000fe600078e00ff */
[----:B------:R-:W-:Y:S05]  /*4120*/  PLOP3.LUT P0, PT, PT, PT, UP1, 0x80, 0x8 ;  /* 0x000000000008781c */ /* 0x000fea0003f0f018 */
[----:B------:R-:W2:Y:S01]  /*4130*/  @UP1 LDCU.64 UR10, c[0x0][0x888] ;  /* 0x00011100ff0a17ac */ /* 0x000ea20008000a00 */
[----:B------:R-:W-:Y:S07]  /*4140*/  @UP1 UIMAD UR8, UR36, UR4, URZ ;  /* 0x00000004240812a4 */ /* 0x000fee000f8e02ff */
[----:B------:R-:W-:Y:S01]  /*4150*/  @!P0 PRMT R92, R0, 0x7610, R92 ;  /* 0x00007610005c8816 */ /* 0x000fe2000000005c */
[----:B--2---:R-:W-:Y:S03]  /*4160*/  @UP1 UIMAD.WIDE UR10, UR8, 0x4, UR10 ;  /* 0x00000004080a18a5 */ /* 0x004fe6000f8e020a */
[----:B------:R-:W2:Y:S03]  /*4170*/  @!UP1 LDCU UR8, c[0x0][0x880] ;  /* 0x00011000ff0897ac */ /* 0x000ea60008000800 */
[----:B------:R-:W-:Y:S01]  /*4180*/  IMAD.U32 R8, RZ, RZ, UR10 ;  /* 0x0000000aff087e24 */ /* 0x000fe2000f8e00ff */
[----:B------:R-:W-:Y:S05]  /*4190*/  MOV R9, UR11 ;  /* 0x0000000b00097c02 */ /* 0x000fea0008000f00 */
[----:B-----5:R3:W5:Y:S02]  /*41a0*/  @P0 LDG.E R49, desc[UR44][R8.64] ;  /* 0x0000002c08310981 */ /* 0x020764000c1e1900 */
[----:B--23--:R-:W-:Y:S07]  /*41b0*/  @!P0 IMAD.U32 R49, RZ, RZ, UR8 ;  /* 0x00000008ff318e24 */ /* 0x00cfee000f8e00ff */
.L_x_74:
[----:B-----5:R-:W-:Y:S01]  /*41c0*/  @!P2 FSETP.EQ.AND P0, PT, R49, RZ, PT ;  /* 0x000000ff3100a20b */ /* 0x020fe20003f02000 */
[----:B------:R-:W-:Y:S01]  /*41d0*/  @!UPT UIADD3 URZ, UPT, UPT, URZ, URZ, URZ ;  /* 0x000000fffffff290 */ /* 0x000fe2000fffe0ff */
[----:B------:R-:W-:Y:S11]  /*41e0*/  @!P2 BRA `(.L_x_75) ;  /* 0x000000000014a947 */ /* 0x000ff60003800000 */
[----:B------:R-:W-:Y:S02]  /*41f0*/  LOP3.LUT P2, RZ, R92, 0xff, RZ, 0xc0, !PT ;  /* 0x000000ff5cff7812 */ /* 0x000fe4000784c0ff */
[----:B------:R-:W-:Y:S04]  /*4200*/  PLOP3.LUT P0, PT, PT, PT, UP1, 0x80, 0x8 ;  /* 0x000000000008781c */ /* 0x000fe80003f0f018 */
[----:B------:R-:W-:Y:S07]  /*4210*/  PLOP3.LUT P0, PT, P0, PT, PT, 0x8, 0x80 ;  /* 0x000000000080781c */ /* 0x000fee000070e170 */
[----:B------:R-:W-:Y:S11]  /*4220*/  @P2 FSETP.EQ.AND P0, PT, R49, RZ, PT ;  /* 0x000000ff3100220b */ /* 0x000ff60003f02000 */
[----:B------:R-:W-:Y:S02]  /*4230*/  @!UPT UIADD3 URZ, UPT, UPT, URZ, URZ, URZ ;  /* 0x000000fffffff290 */ /* 0x000fe4000fffe0ff */
.L_x_75:
[----:B------:R-:W3:Y:S01]  /*4240*/  SYNCS.PHASECHK.TRANS64.TRYWAIT P2, [UR7+0x80], R14 ;  /* 0x0000800eff0075a7 */ /* 0x000ee20008041107 */
[----:B------:R-:W-:Y:S04]  /*4250*/  ELECT P4, URZ, PT ;  /* 0x0000000000ff782f */ /* 0x000fe80003880000 */
[----:B------:R-:W-:Y:S11]  /*4260*/  PLOP3.LUT P4, PT, P0, P4, PT, 0xf2, 0x2f ;  /* 0x00000000002f781c */ /* 0x000ff60000789e72 */
[----:B------:R-:W-:Y:S02]  /*4270*/  @!UPT UIADD3 URZ, UPT, UPT, URZ, URZ, URZ ;  /* 0x000000fffffff290 */ /* 0x000fe4000fffe0ff */
[----:B-1----:R-:W-:Y:S05]  /*4280*/  @!P4 IADD3 R8, P0, PT, R30, 0x580, RZ ;  /* 0x000005801e08c810 */ /* 0x002fea0007f1e0ff */
[----:B--2---:R-:W-:Y:S01]  /*4290*/  @!P4 IMAD.X R2, RZ, RZ, R31, P0 ;  /* 0x000000ffff02c224 */ /* 0x004fe200000e061f */
[----:B---3--:R-:W-:Y:S07]  /*42a0*/  @!P2 BRA `(.L_x_76) ;  /* 0x0000005000d0a947 */ /* 0x008fee0003800000 */
.L_x_168:
[----:B------:R-:W-:Y:S01]  /*42b0*/  @!P4 R2UR UR8, R2 ;  /* 0x000000000208c2ca */ /* 0x000fe200000e0000 */
[----:B------:R-:W-:Y:S01]  /*42c0*/  VOTEU.ALL UP0, P4 ;  /* 0x0000000000ff7886 */ /* 0x000fe20002000000 */
[----:B------:R-:W-:Y:S01]  /*42d0*/  @!P4 R2UR UR9, R8 ;  /* 0x000000000809c2ca */ /* 0x000fe200000e0000 */
[----:B-1----:R-:W-:Y:S01]  /*42e0*/  @!P4 IMAD.MOV.U32 R0, RZ, RZ, 0x2000 ;  /* 0x00002000ff00c424 */ /* 0x002fe200078e00ff */
[----:B------:R-:W-:Y:S01]  /*42f0*/  UMOV UR10, 0x0 ;  /* 0x00000000000a7882 */ /* 0x000fe20000000000 */
[----:B------:R-:W-:Y:S01]  /*4300*/  UMOV UR11, 0x10000000 ;  /* 0x10000000000b7882 */ /* 0x000fe20000000000 */
[----:B------:R-:W-:Y:S01]  /*4310*/  @!UP0 UIADD3 UR32, UPT, UPT, UR7, 0x200, URZ ;  /* 0x0000020007208890 */ /* 0x000fe2000fffe0ff */
[----:B------:R-:W-:Y:S06]  /*4320*/  VOTEU.ALL UP0, P4 ;  /* 0x0000000000ff7886 */ /* 0x000fec0002000000 */
[----:B------:R-:W-:Y:S01]  /*4330*/  IMAD.U32 R9, RZ, RZ, UR8 ;  /* 0x00000008ff097e24 */ /* 0x000fe2000f8e00ff */
[----:B------:R-:W-:Y:S01]  /*4340*/  UPRMT UR8, UR37, 0x654, UR33 ;  /* 0x0000065425087896 */ /* 0x000fe20008000021 */
[----:B------:R-:W-:Y:S03]  /*4350*/  IMAD.U32 R8, RZ, RZ, UR9 ;  /* 0x00000009ff087e24 */ /* 0x000fe6000f8e00ff */
[----:B------:R-:W-:Y:S02]  /*4360*/  @!P4 R2UR UR15, R9 ;  /* 0x00000000090fc2ca */ /* 0x000fe400000e0000 */
[----:B------:R-:W-:Y:S02]  /*4370*/  @!P4 R2UR UR14, R8 ;  /* 0x00000000080ec2ca */ /* 0x000fe400000e0000 */
[----:B------:R-:W-:Y:S05]  /*4380*/  @!P4 IADD3 R8, P0, PT, R30, 0x580, RZ ;  /* 0x000005801e08c810 */ /* 0x000fea0007f1e0ff */
[----:B------:R-:W-:Y:S06]  /*4390*/  @!P4 IMAD.X R2, RZ, RZ, R31, P0 ;  /* 0x000000ffff02c224 */ /* 0x000fec00000e061f */
[----:B------:R1:W-:Y:S01]  /*43a0*/  @!UP0 UTMALDG.3D [UR32], [UR14], desc[UR10] ;  /* 0x00000a200e0085b4 */ /* 0x0003e20008011000 */
[----:B------:R1:W-:Y:S01]  /*43b0*/  @!P4 SYNCS.ARRIVE.TRANS64.RED.A0TR RZ, [UR7+0x60], R0 ;  /* 0x00006000ffffc9a7 */ /* 0x0003e20008300407 */
[----:B------:R-:W-:Y:S01]  /*43c0*/  SYNCS.ARRIVE.TRANS64.RED.A1T0 RZ, [UR8], RZ ;  /* 0x000000ffffff79a7 */ /* 0x000fe20008100408 */
[----:B------:R-:W2:Y:S02]  /*43d0*/  SYNCS.PHASECHK.TRANS64.TRYWAIT P2, [UR7+0x88], R14 ;  /* 0x0000880eff0075a7 */ /* 0x000ea40008041107 */
[----:B-12---:R-:W-:Y:S05]  /*43e0*/  @!P2 BRA `(.L_x_77) ;  /* 0x000000500098a947 */ /* 0x006fea0003800000 */
.L_x_170:
[----:B------:R-:W-:Y:S01]  /*43f0*/  @!P4 R2UR UR8, R2 ;  /* 0x000000000208c2ca */ /* 0x000fe200000e0000 */
[----:B------:R-:W-:Y:S01]  /*4400*/  VOTEU.ALL UP0, P4 ;  /* 0x0000000000ff7886 */ /* 0x000fe20002000000 */
[----:B------:R-:W-:Y:S01]  /*4410*/  @!P4 R2UR UR9, R8 ;  /* 0x000000000809c2ca */ /* 0x000fe200000e0000 */
[----:B-1----:R-:W-:Y:S01]  /*4420*/  @!P4 IMAD.MOV.U32 R0, RZ, RZ, 0x2000 ;  /* 0x00002000ff00c424 */ /* 0x002fe200078e00ff */
[----:B------:R-:W-:Y:S01]  /*4430*/  UMOV UR10, 0x0 ;  /* 0x00000000000a7882 */ /* 0x000fe20000000000 */
[----:B------:R-:W-:Y:S01]  /*4440*/  UMOV UR11, 0x10000000 ;  /* 0x10000000000b7882 */ /* 0x000fe20000000000 */
[----:B------:R-:W-:Y:S02]  /*4450*/  @!UP0 UIADD3 UR26, UPT, UPT, UR34, 0x20, URZ ;  /* 0x00000020221a8890 */ /* 0x000fe4000fffe0ff */
[----:B------:R-:W-:Y:S01]  /*4460*/  @!UP0 UIADD3 UR24, UPT, UPT, UR7, 0x2200, URZ ;  /* 0x0000220007188890 */ /* 0x000fe2000fffe0ff */
[----:B------:R-:W-:Y:S01]  /*4470*/  VOTEU.ALL UP0, P4 ;  /* 0x0000000000ff7886 */ /* 0x000fe20002000000 */
[----:B------:R-:W-:Y:S01]  /*4480*/  UMOV UR27, UR35 ;  /* 0x00000023001b7c82 */ /* 0x000fe20008000000 */
[----:B------:R-:W-:Y:S02]  /*4490*/  UMOV UR28, UR36 ;  /* 0x00000024001c7c82 */ /* 0x000fe40008000000 */
        /* <DEDUP_REMOVED lines=12> */
.L_x_172:
[----:B------:R-:W2:Y:S01]  /*4560*/  LDC.64 R12, c[0x0][0xb18] ;  /* 0x0002c600ff0c7b82 */ /* 0x000ea20000000a00 */
[----:B------:R-:W-:Y:S01]  /*4570*/  @!P4 R2UR UR8, R2 ;  /* 0x000000000208c2ca */ /* 0x000fe200000e0000 */
[----:B------:R-:W-:Y:S01]  /*4580*/  VOTEU.ALL UP0, P4 ;  /* 0x0000000000ff7886 */ /* 0x000fe20002000000 */
[----:B------:R-:W-:Y:S01]  /*4590*/  @!P4 R2UR UR9, R8 ;  /* 0x000000000809c2ca */ /* 0x000fe200000e0000 */
[----:B-1----:R-:W-:Y:S01]  /*45a0*/  @!P4 IMAD.MOV.U32 R0, RZ, RZ, 0x2000 ;  /* 0x00002000ff00c424 */ /* 0x002fe200078e00ff */
[----:B------:R-:W-:Y:S03]  /*45b0*/  UMOV UR10, 0x0 ;  /* 0x00000000000a7882 */ /* 0x000fe60000000000 */
[----:B------:R-:W1:Y:S01]  /*45c0*/  @!P1 LDC R2, c[0x0][0xb0c] ;  /* 0x0002c300ff029b82 */ /* 0x000e620000000800 */
[----:B------:R-:W-:Y:S01]  /*45d0*/  @!UP0 UIADD3 UR18, UPT, UPT, UR34, 0x40, URZ ;  /* 0x0000004022128890 */ /* 0x000fe2000fffe0ff */
[----:B------:R-:W-:Y:S01]  /*45e0*/  @P3 SHF.R.U32.HI R26, RZ, 0x10, R21 ;  /* 0x00000010ff1a3819 */ /* 0x000fe20000011615 */
[----:B------:R-:W-:Y:S01]  /*45f0*/  @!UP0 UIADD3 UR16, UPT, UPT, UR7, 0x4200, URZ ;  /* 0x0000420007108890 */ /* 0x000fe2000fffe0ff */
[----:B------:R-:W-:Y:S01]  /*4600*/  VIADD R28, R28, 0x1 ;  /* 0x000000011c1c7836 */ /* 0x000fe20000000000 */
[----:B------:R-:W-:Y:S01]  /*4610*/  VOTEU.ALL UP0, P4 ;  /* 0x0000000000ff7886 */ /* 0x000fe20002000000 */
[----:B------:R-:W-:Y:S01]  /*4620*/  UMOV UR11, 0x10000000 ;  /* 0x10000000000b7882 */ /* 0x000fe20000000000 */
[----:B------:R-:W-:Y:S01]  /*4630*/  UMOV UR19, UR35 ;  /* 0x0000002300137c82 */ /* 0x000fe20008000000 */
[----:B------:R-:W-:Y:S01]  /*4640*/  IMAD.U32 R9, RZ, RZ, UR8 ;  /* 0x00000008ff097e24 */ /* 0x000fe2000f8e00ff */
[----:B------:R-:W-:Y:S01]  /*4650*/  UMOV UR20, UR36 ;  /* 0x0000002400147c82 */ /* 0x000fe20008000000 */
[----:B------:R-:W-:Y:S01]  /*4660*/  IMAD.U32 R8, RZ, RZ, UR9 ;  /* 0x00000009ff087e24 */ /* 0x000fe2000f8e00ff */
[----:B------:R-:W-:Y:S02]  /*4670*/  UPRMT UR8, UR37, 0x654, UR17 ;  /* 0x0000065425087896 */ /* 0x000fe40008000011 */
[----:B------:R-:W-:Y:S02]  /*4680*/  @!P4 R2UR UR15, R9 ;  /* 0x00000000090fc2ca */ /* 0x000fe400000e0000 */
[----:B------:R-:W-:Y:S02]  /*4690*/  @!P4 R2UR UR14, R8 ;  /* 0x00000000080ec2ca */ /* 0x000fe400000e0000 */
[----:B------:R-:W3:Y:S11]  /*46a0*/  LDC.64 R8, c[0x0][0xb10] ;  /* 0x0002c400ff087b82 */ /* 0x000ef60000000a00 */
[----:B------:R1:W-:Y:S01]  /*46b0*/  @!UP0 UTMALDG.3D [UR16], [UR14], desc[UR10] ;  /* 0x00000a100e0085b4 */ /* 0x0003e20008011000 */
[----:B------:R5:W-:Y:S01]  /*46c0*/  @!P4 SYNCS.ARRIVE.TRANS64.RED.A0TR RZ, [UR7+0x70], R0 ;  /* 0x00007000ffffc9a7 */ /* 0x000be20008300407 */
[C---:B---3--:R-:W-:Y:S01]  /*46d0*/  @!P1 IMAD.HI.U32 R8, R11.reuse, R8, RZ ;  /* 0x000000080b089227 */ /* 0x048fe200078e00ff */
[----:B--2---:R-:W-:Y:S02]  /*46e0*/  @!P1 ISETP.NE.AND P0, PT, R12, 0x1, PT ;  /* 0x000000010c00980c */ /* 0x004fe40003f05270 */
[----:B-1----:R-:W-:Y:S01]  /*46f0*/  @!P1 ISETP.NE.AND P2, PT, R2, 0x1, PT ;  /* 0x000000010200980c */ /* 0x002fe20003f45270 */
[----:B------:R-:W-:Y:S01]  /*4700*/  SYNCS.ARRIVE.TRANS64.RED.A1T0 RZ, [UR8], RZ ;  /* 0x000000ffffff79a7 */ /* 0x000fe20008100408 */
[C---:B------:R-:W-:Y:S01]  /*4710*/  @!P1 IMAD.HI.U32 R13, R10.reuse, R13, RZ ;  /* 0x0000000d0a0d9227 */ /* 0x040fe200078e00ff */
[----:B------:R-:W-:Y:S04]  /*4720*/  @!P1 SHF.R.U32.HI R8, RZ, R9, R8 ;  /* 0x00000009ff089219 */ /* 0x000fe80000011608 */
[----:B------:R-:W-:Y:S01]  /*4730*/  @!P1 SEL R8, R11, R8, !P2 ;  /* 0x000000080b089207 */ /* 0x000fe20005000000 */
[----:B------:R-:W1:Y:S01]  /*4740*/  SYNCS.PHASECHK.TRANS64.TRYWAIT P5, [UR7+0x98], R14 ;  /* 0x0000980eff0075a7 */ /* 0x000e6200080a1107 */
[----:B-----5:R-:W2:Y:S02]  /*4750*/  @!P1 LDC R0, c[0x0][0xb20] ;  /* 0x0002c800ff009b82 */ /* 0x020ea40000000800 */
[----:B--2---:R-:W-:Y:S04]  /*4760*/  @!P1 SHF.R.U32.HI R0, RZ, R0, R13 ;  /* 0x00000000ff009219 */ /* 0x004fe8000001160d */
[----:B------:R-:W-:Y:S05]  /*4770*/  @!P1 SEL R9, R10, R0, !P0 ;  /* 0x000000000a099207 */ /* 0x000fea0004000000 */
[----:B------:R-:W-:Y:S02]  /*4780*/  @!P1 IMAD.IADD R0, R9, 0x1, -R8 ;  /* 0x0000000109009824 */ /* 0x000fe400078e0a08 */
[----:B------:R-:W-:Y:S02]  /*4790*/  @!P1 IMAD.IADD R8, R8, 0x1, -R9 ;  /* 0x0000000108089824 */ /* 0x000fe400078e0a09 */
[----:B------:R-:W-:Y:S02]  /*47a0*/  @!P1 IMAD R11, R0, R2, R11 ;  /* 0x00000002000b9224 */ /* 0x000fe400078e020b */
[----:B------:R-:W-:Y:S01]  /*47b0*/  @!P1 IMAD R10, R8, R12, R10 ;  /* 0x0000000c080a9224 */ /* 0x000fe200078e020a */
[----:B-1----:R-:W-:Y:S06]  /*47c0*/  @!P5 BRA `(.L_x_79) ;  /* 0x0000004c00d0d947 */ /* 0x002fec0003800000 */
.L_x_174:
[----:B------:R-:W-:Y:S01]  /*47d0*/  @!P4 IADD3 R2, P0, PT, R30, 0x580, RZ ;  /* 0x000005801e02c810 */ /* 0x000fe20007f1e0ff */
[----:B------:R-:W-:Y:S01]  /*47e0*/  VOTEU.ALL UP0, P4 ;  /* 0x0000000000ff7886 */ /* 0x000fe20002000000 */
[----:B------:R-:W-:Y:S01]  /*47f0*/  UMOV UR18, 0x0 ;  /* 0x0000000000127882 */ /* 0x000fe20000000000 */
[----:B------:R-:W-:Y:S01]  /*4800*/  UMOV UR19, 0x10000000 ;  /* 0x1000000000137882 */ /* 0x000fe20000000000 */
[----:B------:R-:W-:Y:S01]  /*4810*/  @!P4 R2UR UR9, R2 ;  /* 0x000000000209c2ca */ /* 0x000fe200000e0000 */
[----:B-1----:R-:W-:Y:S01]  /*4820*/  @!P4 IMAD.X R0, RZ, RZ, R31, P0 ;  /* 0x000000ffff00c224 */ /* 0x002fe200000e061f */
[----:B------:R-:W-:Y:S01]  /*4830*/  @!UP0 UIADD3 UR10, UPT, UPT, UR34, 0x60, URZ ;  /* 0x00000060220a8890 */ /* 0x000fe2000fffe0ff */
[----:B------:R-:W-:Y:S01]  /*4840*/  ISETP.NE.AND P0, PT, R28, 0x2, PT ;  /* 0x000000021c00780c */ /* 0x000fe20003f05270 */
[----:B------:R-:W-:Y:S01]  /*4850*/  UMOV UR11, UR35 ;  /* 0x00000023000b7c82 */ /* 0x000fe20008000000 */
[----:B------:R-:W-:Y:S01]  /*4860*/  UMOV UR12, UR36 ;  /* 0x00000024000c7c82 */ /* 0x000fe20008000000 */
[----:B------:R-:W-:Y:S01]  /*4870*/  @!P4 R2UR UR8, R0 ;  /* 0x000000000008c2ca */ /* 0x000fe200000e0000 */
[----:B------:R-:W-:Y:S01]  /*4880*/  IMAD.IADD R14, R10, 0x1, R90 ;  /* 0x000000010a0e7824 */ /* 0x000fe200078e025a */
[----:B------:R-:W-:Y:S01]  /*4890*/  @P3 R2UR UR36, R26 ;  /* 0x000000001a2432ca */ /* 0x000fe200000e0000 */
[----:B------:R-:W-:Y:S01]  /*48a0*/  IMAD.IADD R15, R11, 0x1, R91 ;  /* 0x000000010b0f7824 */ /* 0x000fe200078e025b */
[----:B------:R-:W-:Y:S02]  /*48b0*/  SEL R0, RZ, 0x1, P0 ;  /* 0x00000001ff007807 */ /* 0x000fe40000000000 */
[----:B------:R-:W-:Y:S01]  /*48c0*/  LOP3.LUT R29, R29, 0x1, RZ, 0x3c, !PT ;  /* 0x000000011d1d7812 */ /* 0x000fe200078e3cff */
[----:B------:R-:W-:Y:S01]  /*48d0*/  IMAD.U32 R8, RZ, RZ, UR9 ;  /* 0x00000009ff087e24 */ /* 0x000fe2000f8e00ff */
[----:B------:R-:W-:Y:S01]  /*48e0*/  @!UP0 UIADD3 UR9, UPT, UPT, UR7, 0x78, URZ ;  /* 0x0000007807098890 */ /* 0x000fe2000fffe0ff */
[----:B------:R-:W-:Y:S02]  /*48f0*/  LOP3.LUT R27, R27, R0, RZ, 0x3c, !PT ;  /* 0x000000001b1b7212 */ /* 0x000fe400078e3cff */
[----:B------:R-:W-:Y:S02]  /*4900*/  SEL R28, R28, RZ, P0 ;  /* 0x000000ff1c1c7207 */ /* 0x000fe40000000000 */
[----:B------:R-:W-:Y:S01]  /*4910*/  IMAD.U32 R9, RZ, RZ, UR8 ;  /* 0x00000008ff097e24 */ /* 0x000fe2000f8e00ff */
[----:B------:R-:W-:Y:S01]  /*4920*/  @!P4 R2UR UR14, R8 ;  /* 0x00000000080ec2ca */ /* 0x000fe200000e0000 */
[----:B------:R-:W-:Y:S01]  /*4930*/  @!UP0 UIADD3 UR8, UPT, UPT, UR7, 0x6200, URZ ;  /* 0x0000620007088890 */ /* 0x000fe2000fffe0ff */
[----:B------:R-:W-:Y:S02]  /*4940*/  VOTEU.ALL UP0, P4 ;  /* 0x0000000000ff7886 */ /* 0x000fe40002000000 */
[----:B------:R-:W-:Y:S11]  /*4950*/  @!P4 R2UR UR15, R9 ;  /* 0x00000000090fc2ca */ /* 0x000ff600000e0000 */
[----:B------:R-:W-:Y:S02]  /*4960*/  @!UPT UIADD3 URZ, UPT, UPT, URZ, URZ, URZ ;  /* 0x000000fffffff290 */ /* 0x000fe4000fffe0ff */
[----:B------:R2:W-:Y:S01]  /*4970*/  @!UP0 UTMALDG.3D [UR8], [UR14], desc[UR18] ;  /* 0x000012080e0085b4 */ /* 0x0005e20008011000 */
[----:B------:R2:W-:Y:S01]  /*4980*/  @!P4 SYNCS.ARRIVE.TRANS64.RED.A0TR RZ, [UR7+0x78], R25 ;  /* 0x00007819ffffc9a7 */ /* 0x0005e20008300407 */
[----:B------:R-:W-:Y:S01]  /*4990*/  UPLOP3.LUT UP0, UPT, UPT, UPT, UPT, 0x80, 0x8 ;  /* 0x000000000008789c */ /* 0x000fe20003f0f070 */
[----:B------:R-:W-:Y:S01]  /*49a0*/  SYNCS.ARRIVE.TRANS64.RED.A1T0 RZ, [UR13], RZ ;  /* 0x000000ffffff79a7 */ /* 0x000fe2000810040d */
[----:B------:R-:W-:Y:S09]  /*49b0*/  @P3 BRA `(.L_x_80) ;  /* 0xfffffff000a03947 */ /* 0x000ff2000383ffff */
[----:B------:R-:W-:-:S04]  /*49c0*/  SHF.L.U32 R2, R29, 0x1f, RZ ;  /* 0x0000001f1d027819 */ /* 0x000fc800000006ff */
[----:B------:R-:W1:Y:S02]  /*49d0*/  SYNCS.PHASECHK.TRANS64.TRYWAIT P0, [UR7+0x80], R2 ;  /* 0x00008002ff0075a7 */ /* 0x000e640008001107 */
[----:B-1----:R-:W-:Y:S05]  /*49e0*/  @!P0 BRA `(.L_x_81) ;  /* 0x0000004c00608947 */ /* 0x002fea0003800000 */
.L_x_176:
[----:B------:R-:W3:Y:S02]  /*49f0*/  SYNCS.PHASECHK.TRANS64.TRYWAIT P0, [UR7+0x88], R2 ;  /* 0x00008802ff0075a7 */ /* 0x000ee40008001107 */
[----:B---3--:R-:W-:Y:S05]  /*4a00*/  @!P0 BRA `(.L_x_82) ;  /* 0x0000004c00708947 */ /* 0x008fea0003800000 */
.L_x_178:
[----:B------:R-:W3:Y:S02]  /*4a10*/  SYNCS.PHASECHK.TRANS64.TRYWAIT P0, [UR7+0x90], R2 ;  /* 0x00009002ff0075a7 */ /* 0x000ee40008001107 */
[----:B---3--:R-:W-:Y:S05]  /*4a20*/  @!P0 BRA `(.L_x_83) ;  /* 0x0000004c00808947 */ /* 0x008fea0003800000 */
.L_x_180:
[----:B-1----:R-:W-:-:S07]  /*4a30*/  MOV R0, UR7 ;  /* 0x0000000700007c02 */ /* 0x002fce0008000f00 */
.L_x_84:
[----:B-1----:R-:W-:-:S04]  /*4a40*/  SHF.L.U32 R2, R29, 0x1f, RZ ;  /* 0x0000001f1d027819 */ /* 0x002fc800000006ff */
[----:B------:R1:W3:Y:S03]  /*4a50*/  SYNCS.PHASECHK.TRANS64.TRYWAIT P0, [R0+URZ+0x98], R2 ;  /* 0x00009802000075a7 */ /* 0x0002e600080011ff */
[----:B---3--:R-:W-:Y:S05]  /*4a60*/  @!P0 NANOSLEEP.SYNCS 0x989680 ;  /* 0x009896800000895d */ /* 0x008fea0003900000 */
[----:B------:R-:W3:Y:S02]  /*4a70*/  @!P0 SYNCS.PHASECHK.TRANS64 P0, [R0+URZ+0x98], R2 ;  /* 0x00009802000085a7 */ /* 0x000ee400080010ff */
[----:B--23--:R-:W-:Y:S05]  /*4a80*/  @P0 EXIT ;  /* 0x000000000000094d */ /* 0x00cfea0003800000 */
[----:B------:R-:W-:Y:S05]  /*4a90*/  BRA `(.L_x_84) ;  /* 0xfffffffc00e87947 */ /* 0x000fea000383ffff */
.L_x_69:
[----:B------:R-:W-:-:S06]  /*4aa0*/  UISETP.GE.AND UP0, UPT, UR8, 0x4, UPT ;  /* 0x000000040800788c */ /* 0x000fcc000bf06270 */
[----:B------:R-:W-:-:S13]  /*4ab0*/  PLOP3.LUT P0, PT, PT, PT, UP0, 0x80, 0x8 ;  /* 0x000000000008781c */ /* 0x000fda0003f0f008 */
[----:B------:R-:W-:Y:S05]  /*4ac0*/  @!P0 EXIT ;  /* 0x000000000000894d */ /* 0x000fea0003800000 */
[----:B------:R-:W-:Y:S01]  /*4ad0*/  BAR.SYNC.DEFER_BLOCKING 0x6, 0xa0 ;  /* 0x0182800000007b1d */ /* 0x000fe20000010000 */
[C---:B------:R-:W-:Y:S01]  /*4ae0*/  IMAD.SHL.U32 R2, R105.reuse, 0x20, RZ ;  /* 0x0000002069027824 */ /* 0x040fe200078e00ff */
[C---:B------:R-:W-:Y:S01]  /*4af0*/  SHF.L.U32 R46, R105.reuse, 0x10, RZ ;  /* 0x00000010692e7819 */ /* 0x040fe200000006ff */
[C---:B------:R-:W-:Y:S01]  /*4b00*/  IMAD.SHL.U32 R104, R105.reuse, 0x4, RZ ;  /* 0x0000000469687824 */ /* 0x040fe200078e00ff */
[C---:B------:R-:W-:Y:S01]  /*4b10*/  LOP3.LUT R106, R105.reuse, 0x60, RZ, 0xc0, !PT ;  /* 0x00000060696a7812 */ /* 0x040fe200078ec0ff */
[----:B------:R-:W-:Y:S01]  /*4b20*/  HFMA2 R101, -RZ, RZ, 0, 5.9604644775390625e-08 ;  /* 0x00000001ff657431 */ /* 0x000fe200000001ff */
[----:B------:R-:W-:Y:S02]  /*4b30*/  UMOV UR46, 0x400 ;  /* 0x00000400002e7882 */ /* 0x000fe40000000000 */
[----:B------:R-:W1:Y:S01]  /*4b40*/  LDC R95, c[0x0][0x370] ;  /* 0x0000dc00ff5f7b82 */ /* 0x000e620000000800 */
[----:B------:R-:W-:Y:S01]  /*4b50*/  ULEA UR46, UR37, UR46, 0x18 ;  /* 0x0000002e252e7291 */ /* 0x000fe2000f8ec0ff */
[----:B------:R-:W-:Y:S01]  /*4b60*/  LOP3.LUT R3, R2, 0xc0, RZ, 0xc0, !PT ;  /* 0x000000c002037812 */ /* 0x000fe200078ec0ff */
[----:B------:R-:W-:Y:S01]  /*4b70*/  HFMA2 R99, -RZ, RZ, 0, 0 ;  /* 0x00000000ff637431 */ /* 0x000fe200000001ff */
[----:B------:R-:W-:Y:S01]  /*4b80*/  LOP3.LUT R103, R105, 0x2, RZ, 0xc0, !PT ;  /* 0x0000000269677812 */ /* 0x000fe200078ec0ff */
[----:B------:R-:W-:Y:S01]  /*4b90*/  UIADD3 UR4, UPT, UPT, UR46, 0x200, URZ ;  /* 0x000002002e047890 */ /* 0x000fe2000fffe0ff */
[----:B------:R-:W-:Y:S01]  /*4ba0*/  LOP3.LUT R104, R3, 0x18, R104, 0xf8, !PT ;  /* 0x0000001803687812 */ /* 0x000fe200078ef868 */
[----:B------:R-:W-:Y:S01]  /*4bb0*/  IMAD.MOV.U32 R45, RZ, RZ, RZ ;  /* 0x000000ffff2d7224 */ /* 0x000fe200078e00ff */
[----:B------:R-:W2:Y:S01]  /*4bc0*/  LDC R42, c[0x0][0xb0c] ;  /* 0x0002c300ff2a7b82 */ /* 0x000ea20000000800 */
[----:B------:R-:W-:Y:S01]  /*4bd0*/  LOP3.LUT R46, R46, 0x600000, RZ, 0xc0, !PT ;  /* 0x006000002e2e7812 */ /* 0x000fe200078ec0ff */
[----:B------:R-:W-:Y:S01]  /*4be0*/  IMAD.MOV.U32 R109, RZ, RZ, RZ ;  /* 0x000000ffff6d7224 */ /* 0x000fe200078e00ff */
[----:B------:R-:W-:Y:S01]  /*4bf0*/  LOP3.LUT R104, R104, 0xf20, R2, 0xf8, !PT ;  /* 0x00000f2068687812 */ /* 0x000fe200078ef802 */
[----:B------:R-:W-:Y:S01]  /*4c00*/  IMAD.U32 R97, RZ, RZ, UR4 ;  /* 0x00000004ff617e24 */ /* 0x000fe2000f8e00ff */
[----:B------:R-:W-:Y:S01]  /*4c10*/  LOP3.LUT R105, R105, 0x4, RZ, 0xc0, !PT ;  /* 0x0000000469697812 */ /* 0x000fe200078ec0ff */
[----:B------:R-:W4:Y:S01]  /*4c20*/  LDCU.64 UR50, c[0x0][0x348] ;  /* 0x00006900ff3277ac */ /* 0x000f220008000a00 */
[----:B------:R-:W-:Y:S01]  /*4c30*/  MOV R100, RZ ;  /* 0x000000ff00647202 */ /* 0x000fe20000000f00 */
[----:B------:R-:W1:Y:S01]  /*4c40*/  LDC R93, c[0x0][0xb20] ;  /* 0x0002c800ff5d7b82 */ /* 0x000e620000000800 */
[----:B------:R-:W3:Y:S01]  /*4c50*/  LDS R0, [UR46+0x160] ;  /* 0x0001602eff007984 */ /* 0x000ee20008000800 */
[----:B------:R-:W-:Y:S01]  /*4c60*/  IMAD R104, R104, 0x2, R97 ;  /* 0x0000000268687824 */ /* 0x000fe200078e0261 */
[----:B------:R-:W1:Y:S03]  /*4c70*/  LDCU.64 UR38, c[0x0][0x888] ;  /* 0x00011100ff2677ac */ /* 0x000e660008000a00 */
[--C-:B------:R-:W-:Y:S01]  /*4c80*/  IMAD R103, R103, -0x10, R104.reuse ;  /* 0xfffffff067677824 */ /* 0x100fe200078e0268 */
[----:B------:R-:W-:Y:S01]  /*4c90*/  UMOV UR47, URZ ;  /* 0x000000ff002f7c82 */ /* 0x000fe20008000000 */
[----:B------:R-:W1:Y:S01]  /*4ca0*/  LDC R41, c[0x0][0xb30] ;  /* 0x0002cc00ff297b82 */ /* 0x000e620000000800 */
[----:B------:R-:W-:Y:S01]  /*4cb0*/  IMAD R102, R105, -0x10, R104 ;  /* 0xfffffff069667824 */ /* 0x000fe200078e0268 */
[----:B------:R-:W-:-:S06]  /*4cc0*/  UMOV UR49, URZ ;  /* 0x000000ff00317c82 */ /* 0x000fcc0008000000 */
[----:B------:R-:W1:Y:S08]  /*4cd0*/  LDC.64 R88, c[0x0][0xb10] ;  /* 0x0002c400ff587b82 */ /* 0x000e700000000a00 */
[----:B------:R-:W1:Y:S08]  /*4ce0*/  LDC.64 R38, c[0x0][0xb18] ;  /* 0x0002c600ff267b82 */ /* 0x000e700000000a00 */
[----:B------:R-:W1:Y:S08]  /*4cf0*/  LDC.64 R84, c[0x0][0x888] ;  /* 0x00022200ff547b82 */ /* 0x000e700000000a00 */
[----:B------:R-:W1:Y:S01]  /*4d00*/  LDC.64 R36, c[0x0][0xb28] ;  /* 0x0002ca00ff247b82 */ /* 0x000e620000000a00 */
[----:B---3--:R-:W-:-:S07]  /*4d10*/  IMAD.IADD R46, R0, 0x1, R46 ;  /* 0x00000001002e7824 */ /* 0x008fce00078e022e */
[----:B------:R-:W3:Y:S08]  /*4d20*/  LDC.64 R86, c[0x0][0x890] ;  /* 0x00022400ff567b82 */ /* 0x000ef00000000a00 */
[----:B------:R-:W1:Y:S08]  /*4d30*/  LDC.64 R82, c[0x0][0x8b0] ;  /* 0x00022c00ff527b82 */ /* 0x000e700000000a00 */
[----:B------:R-:W1:Y:S08]  /*4d40*/  LDC.64 R80, c[0x0][0x8a8] ;  /* 0x00022a00ff507b82 */ /* 0x000e700000000a00 */
[----:B--2-4-:R-:W1:Y:S02]  /*4d50*/  LDC R94, c[0x0][0x374] ;  /* 0x0000dd00ff5e7b82 */ /* 0x014e640000000800 */
.L_x_129:
[----:B------:R-:W-:Y:S02]  /*4d60*/  LEA R0, R109, UR46, 0x3 ;  /* 0x0000002e6d007c11 */ /* 0x000fe4000f8e18ff */
[----:B------:R-:W-:Y:S02]  /*4d70*/  SHF.L.U32 R2, R99, 0x1f, RZ ;  /* 0x0000001f63027819 */ /* 0x000fe400000006ff */
[----:B-1----:R-:W-:Y:S02]  /*4d80*/  LEA R16, R109, UR46, 0x4 ;  /* 0x0000002e6d107c11 */ /* 0x002fe4000f8e20ff */
[----:B------:R-:W2:Y:S02]  /*4d90*/  SYNCS.PHASECHK.TRANS64.TRYWAIT P0, [R0+URZ+0xb0], R2 ;  /* 0x0000b002000075a7 */ /* 0x000ea400080011ff */
[----:B--2-4-:R-:W-:Y:S05]  /*4da0*/  @!P0 BRA `(.L_x_85) ;  /* 0x0000004800b88947 */ /* 0x014fea0003800000 */
.L_x_181:
[----:B------:R-:W4:Y:S01]  /*4db0*/  LDC.64 R10, c[0x0][0xb10] ;  /* 0x0002c400ff0a7b82 */ /* 0x000f220000000a00 */
[----:B------:R-:W3:Y:S01]  /*4dc0*/  LDS.128 R16, [R16+0x140] ;  /* 0x0001400010107984 */ /* 0x000ee20000000c00 */
[----:B-1----:R-:W-:Y:S01]  /*4dd0*/  ISETP.NE.AND P1, PT, R41, 0x1, PT ;  /* 0x000000012900780c */ /* 0x002fe20003f25270 */
[----:B--2---:R-:W-:Y:S01]  /*4de0*/  VIADD R0, R0, 0xc0 ;  /* 0x000000c000007836 */ /* 0x004fe20000000000 */
[----:B------:R-:W-:Y:S04]  /*4df0*/  ISETP.GE.AND P0, PT, R40, 0x1, PT ;  /* 0x000000012800780c */ /* 0x000fe80003f06270 */
[----:B------:R-:W1:Y:S01]  /*4e00*/  LDC.64 R8, c[0x0][0xb18] ;  /* 0x0002c600ff087b82 */ /* 0x000e620000000a00 */
[----:B------:R-:W-:Y:S01]  /*4e10*/  PRMT R0, RZ, 0x654, R0 ;  /* 0x00000654ff007816 */ /* 0x000fe20000000000 */
[----:B------:R-:W-:Y:S01]  /*4e20*/  @!PT LDS RZ, [RZ] ;  /* 0x00000000fffff984 */ /* 0x000fe20000000800 */
[----:B------:R-:W-:Y:S01]  /*4e30*/  @!PT LDS RZ, [RZ] ;  /* 0x00000000fffff984 */ /* 0x000fe20000000800 */
[----:B------:R-:W-:Y:S01]  /*4e40*/  @!PT LDS RZ, [RZ] ;  /* 0x00000000fffff984 */ /* 0x000fe20000000800 */
[----:B------:R-:W-:Y:S01]  /*4e50*/  @!PT LDS RZ, [RZ] ;  /* 0x00000000fffff984 */ /* 0x000fe20000000800 */
[----:B------:R2:W-:Y:S06]  /*4e60*/  MEMBAR.ALL.CTA ;  /* 0x0000000000007992 */ /* 0x0005ec0000008000 */
[----:B--2---:R-:W2:Y:S01]  /*4e70*/  FENCE.VIEW.ASYNC.S ;  /* 0x00000000000073c6 */ /* 0x004ea20000000000 */
[----:B------:R-:W1:Y:S08]  /*4e80*/  @!P1 LDC R12, c[0x0][0xb20] ;  /* 0x0002c800ff0c9b82 */ /* 0x000e700000000800 */
[----:B------:R-:W1:Y:S01]  /*4e90*/  @!P1 LDC R7, c[0x0][0xb0c] ;  /* 0x0002c300ff079b82 */ /* 0x000e620000000800 */
[----:B--2---:R2:W-:Y:S01]  /*4ea0*/  SYNCS.ARRIVE.TRANS64.RED.A1T0 RZ, [R0+URZ], RZ ;  /* 0x000000ff00ff79a7 */ /* 0x0045e200081004ff */
[----:B---3--:R-:W-:Y:S04]  /*4eb0*/  LOP3.LUT P4, RZ, R18, 0x1, RZ, 0xc0, !PT ;  /* 0x0000000112ff7812 */ /* 0x008fe8000788c0ff */
[----:B------:R-:W-:Y:S09]  /*4ec0*/  P2R R107, PR, RZ, 0x10 ;  /* 0x00000010ff6b7803 */ /* 0x000ff20000000000 */
[----:B------:R-:W-:Y:S02]  /*4ed0*/  @P4 MOV R44, R16 ;  /* 0x00000010002c4202 */ /* 0x000fe40000000f00 */
[----:B------:R-:W-:Y:S01]  /*4ee0*/  @P4 LOP3.LUT R43, R17, 0xffff, RZ, 0xc0, !PT ;  /* 0x0000ffff112b4812 */ /* 0x000fe200078ec0ff */
[----:B--2-4-:R-:W-:Y:S06]  /*4ef0*/  @!P0 BRA `(.L_x_86) ;  /* 0x0000000000a48947 */ /* 0x014fec0003800000 */
[----:B------:R-:W-:Y:S01]  /*4f00*/  IMAD.HI.U32 R0, R94, R39, RZ ;  /* 0x000000275e007227 */ /* 0x000fe200078e00ff */
[----:B------:R-:W-:Y:S02]  /*4f10*/  ISETP.NE.AND P0, PT, R38, 0x1, PT ;  /* 0x000000012600780c */ /* 0x000fe40003f05270 */
[----:B------:R-:W-:Y:S01]  /*4f20*/  ISETP.NE.AND P2, PT, R40, 0x1, PT ;  /* 0x000000012800780c */ /* 0x000fe20003f45270 */
[----:B------:R-:W-:Y:S01]  /*4f30*/  IMAD.HI.U32 R4, R95, R88, RZ ;  /* 0x000000585f047227 */ /* 0x000fe200078e00ff */
[----:B------:R-:W-:Y:S02]  /*4f40*/  SHF.R.U32.HI R0, RZ, R93, R0 ;  /* 0x0000005dff007219 */ /* 0x000fe40000011600 */
[----:B------:R-:W-:Y:S01]  /*4f50*/  ISETP.NE.AND P3, PT, R42, 0x1, PT ;  /* 0x000000012a00780c */ /* 0x000fe20003f65270 */
[----:B------:R-:W-:Y:S01]  /*4f60*/  IMAD.HI.U32 R6, R43, R39, RZ ;  /* 0x000000272b067227 */ /* 0x000fe200078e00ff */
[-C--:B------:R-:W-:Y:S02]  /*4f70*/  SHF.R.U32.HI R4, RZ, R89.reuse, R4 ;  /* 0x00000059ff047219 */ /* 0x080fe40000011604 */
[----:B------:R-:W-:Y:S01]  /*4f80*/  SEL R0, R94, R0, !P0 ;  /* 0x000000005e007207 */ /* 0x000fe20004000000 */
[----:B------:R-:W-:Y:S01]  /*4f90*/  IMAD.HI.U32 R5, R44, R88, RZ ;  /* 0x000000582c057227 */ /* 0x000fe200078e00ff */
[----:B------:R-:W-:Y:S03]  /*4fa0*/  SEL R4, R95, R4, !P3 ;  /* 0x000000045f047207 */ /* 0x000fe60005800000 */
[-C--:B------:R-:W-:Y:S01]  /*4fb0*/  IMAD.HI.U32 R3, R0, R36.reuse, RZ ;  /* 0x0000002400037227 */ /* 0x080fe200078e00ff */
[----:B------:R-:W-:Y:S03]  /*4fc0*/  SHF.R.U32.HI R5, RZ, R89, R5 ;  /* 0x00000059ff057219 */ /* 0x000fe60000011605 */
[----:B------:R-:W-:Y:S01]  /*4fd0*/  IMAD.HI.U32 R2, R4, R36, RZ ;  /* 0x0000002404027227 */ /* 0x000fe200078e00ff */
[----:B------:R-:W-:Y:S02]  /*4fe0*/  @P2 SHF.R.U32.HI R0, RZ, R37, R3 ;  /* 0x00000025ff002219 */ /* 0x000fe40000011603 */
[----:B------:R-:W-:Y:S02]  /*4ff0*/  SHF.R.U32.HI R3, RZ, R93, R6 ;  /* 0x0000005dff037219 */ /* 0x000fe40000011606 */
[----:B------:R-:W-:Y:S01]  /*5000*/  @P2 SHF.R.U32.HI R4, RZ, R37, R2 ;  /* 0x00000025ff042219 */ /* 0x000fe20000011602 */
[----:B------:R-:W-:Y:S01]  /*5010*/  IMAD R0, R40, R0, RZ ;  /* 0x0000000028007224 */ /* 0x000fe200078e02ff */
[----:B------:R-:W-:Y:S02]  /*5020*/  SEL R3, R43, R3, !P0 ;  /* 0x000000032b037207 */ /* 0x000fe40004000000 */
[----:B------:R-:W-:Y:S01]  /*5030*/  SEL R2, R44, R5, !P3 ;  /* 0x000000052c027207 */ /* 0x000fe20005800000 */
[----:B------:R-:W-:Y:S01]  /*5040*/  IMAD R5, R40, R4, RZ ;  /* 0x0000000428057224 */ /* 0x000fe200078e02ff */
[C---:B------:R-:W-:Y:S01]  /*5050*/  ISETP.GE.AND P0, PT, R3.reuse, R0, PT ;  /* 0x000000000300720c */ /* 0x040fe20003f06270 */
[C---:B------:R-:W-:Y:S03]  /*5060*/  IMAD.HI.U32 R0, R3.reuse, R36, RZ ;  /* 0x0000002403007227 */ /* 0x040fe600078e00ff */
[C---:B------:R-:W-:Y:S02]  /*5070*/  ISETP.GE.OR P0, PT, R2.reuse, R5, P0 ;  /* 0x000000050200720c */ /* 0x040fe40000706670 */
[----:B------:R-:W-:Y:S04]  /*5080*/  SHF.R.U32.HI R0, RZ, R37, R0 ;  /* 0x00000025ff007219 */ /* 0x000fe80000011600 */
[C---:B------:R-:W-:Y:S05]  /*5090*/  SEL R6, R3.reuse, R0, !P2 ;  /* 0x0000000003067207 */ /* 0x040fea0005000000 */
        /* <DEDUP_REMOVED lines=14> */
[----:B------:R-:W-:Y:S07]  /*5180*/  IMAD R43, R3, R38, R43 ;  /* 0x00000026032b7224 */ /* 0x000fee00078e022b */
.L_x_86:
[----:B-1----:R-:W-:Y:S01]  /*5190*/  @!P1 ISETP.NE.AND P0, PT, R8, 0x1, PT ;  /* 0x000000010800980c */ /* 0x002fe20003f05270 */
[----:B------:R-:W-:Y:S01]  /*51a0*/  @!P1 IMAD.HI.U32 R2, R43, R9, RZ ;  /* 0x000000092b029227 */ /* 0x000fe200078e00ff */
[----:B------:R-:W-:Y:S01]  /*51b0*/  R2UR UR42, R15 ;  /* 0x000000000f2a72ca */ /* 0x000fe200000e0000 */
[----:B------:R-:W-:Y:S01]  /*51c0*/  BSSY.RECONVERGENT B6, `(.L_x_87) ;  /* 0x0000031000067945 */ /* 0x000fe20003800200 */
[----:B------:R-:W-:Y:S01]  /*51d0*/  R2UR UR41, R14 ;  /* 0x000000000e2972ca */ /* 0x000fe200000e0000 */
[C---:B------:R-:W-:Y:S01]  /*51e0*/  @!P1 IMAD.HI.U32 R0, R44.reuse, R10, RZ ;  /* 0x0000000a2c009227 */ /* 0x040fe200078e00ff */
[----:B------:R-:W-:Y:S02]  /*51f0*/  @!P1 SHF.R.U32.HI R2, RZ, R12, R2 ;  /* 0x0000000cff029219 */ /* 0x000fe40000011602 */
[----:B------:R-:W-:Y:S01]  /*5200*/  @!P1 ISETP.NE.AND P2, PT, R7, 0x1, PT ;  /* 0x000000010700980c */ /* 0x000fe20003f45270 */
[----:B------:R-:W-:Y:S01]  /*5210*/  VIADD R109, R109, 0x1 ;  /* 0x000000016d6d7836 */ /* 0x000fe20000000000 */
[----:B------:R-:W-:Y:S02]  /*5220*/  @!P1 SEL R2, R43, R2, !P0 ;  /* 0x000000022b029207 */ /* 0x000fe40004000000 */
[----:B------:R-:W-:Y:S02]  /*5230*/  @!P1 SHF.R.U32.HI R0, RZ, R11, R0 ;  /* 0x0000000bff009219 */ /* 0x000fe40000011600 */
[----:B------:R-:W-:Y:S01]  /*5240*/  LOP3.LUT P0, RZ, R97, 0x1b0, RZ, 0xc0, !PT ;  /* 0x000001b061ff7812 */ /* 0x000fe2000780c0ff */
[----:B------:R-:W-:Y:S01]  /*5250*/  USHF.L.U32 UR42, UR42, 0x7, URZ ;  /* 0x000000072a2a7899 */ /* 0x000fe200080006ff */
[----:B------:R-:W-:Y:S01]  /*5260*/  @!P1 SEL R3, R44, R0, !P2 ;  /* 0x000000002c039207 */ /* 0x000fe20005000000 */
[----:B------:R-:W-:Y:S01]  /*5270*/  USHF.L.U32 UR41, UR41, 0x7, URZ ;  /* 0x0000000729297899 */ /* 0x000fe200080006ff */
[----:B------:R-:W-:Y:S03]  /*5280*/  @P4 SHF.R.U32.HI R98, RZ, 0x10, R17 ;  /* 0x00000010ff624819 */ /* 0x000fe60000011611 */
[----:B------:R-:W-:Y:S02]  /*5290*/  @!P1 IMAD.IADD R0, R2, 0x1, -R3 ;  /* 0x0000000102009824 */ /* 0x000fe400078e0a03 */
[----:B------:R-:W-:Y:S02]  /*52a0*/  @!P1 IMAD.IADD R2, R3, 0x1, -R2 ;  /* 0x0000000103029824 */ /* 0x000fe400078e0a02 */
[----:B------:R-:W-:Y:S02]  /*52b0*/  @!P1 IMAD R44, R0, R7, R44 ;  /* 0x00000007002c9224 */ /* 0x000fe400078e022c */
[----:B------:R-:W-:Y:S01]  /*52c0*/  @!P1 IMAD R43, R2, R8, R43 ;  /* 0x00000008022b9224 */ /* 0x000fe200078e022b */
[----:B------:R-:W-:Y:S06]  /*52d0*/  @!P0 BRA `(.L_x_88) ;  /* 0x00000000007c8947 */ /* 0x000fec0003800000 */
[----:B------:R-:W1:Y:S01]  /*52e0*/  LDCU.64 UR8, c[0x4][0x80] ;  /* 0x01001000ff0877ac */ /* 0x000e620008000a00 */
[----:B------:R-:W-:Y:S01]  /*52f0*/  MOV R2, 0x0 ;  /* 0x0000000000027802 */ /* 0x000fe20000000f00 */
[----:B------:R-:W-:Y:S02]  /*5300*/  HFMA2 R12, -RZ, RZ, 0, 5.9604644775390625e-08 ;  /* 0x00000001ff0c7431 */ /* 0x000fe400000001ff */
[----:B------:R-:W-:Y:S01]  /*5310*/  IMAD.MOV.U32 R8, RZ, RZ, 0x70 ;  /* 0x00000070ff087424 */ /* 0x000fe200078e00ff */
[----:B------:R2:W3:Y:S01]  /*5320*/  LDC.64 R14, c[0x4][R2] ;  /* 0x01000000020e7b82 */ /* 0x0004e20000000a00 */
[----:B------:R-:W4:Y:S01]  /*5330*/  LDCU.64 UR6, c[0x4][0x88] ;  /* 0x01001100ff0677ac */ /* 0x000f220008000a00 */
[----:B------:R-:W-:Y:S01]  /*5340*/  IMAD.MOV.U32 R13, RZ, RZ, RZ ;  /* 0x000000ffff0d7224 */ /* 0x000fe200078e00ff */
[----:B------:R-:W2:Y:S01]  /*5350*/  LDCU.64 UR4, c[0x4][0x8] ;  /* 0x01000100ff0477ac */ /* 0x000ea20008000a00 */
[----:B-1----:R-:W-:Y:S01]  /*5360*/  MOV R5, UR9 ;  /* 0x0000000900057c02 */ /* 0x002fe20008000f00 */
[----:B------:R-:W-:Y:S01]  /*5370*/  IMAD.U32 R4, RZ, RZ, UR8 ;  /* 0x00000008ff047e24 */ /* 0x000fe2000f8e00ff */
[----:B----4-:R-:W-:Y:S01]  /*5380*/  MOV R7, UR7 ;  /* 0x0000000700077c02 */ /* 0x010fe20008000f00 */
[----:B------:R-:W-:Y:S01]  /*5390*/  IMAD.U32 R6, RZ, RZ, UR6 ;  /* 0x00000006ff067e24 */ /* 0x000fe2000f8e00ff */
[----:B--2---:R-:W-:Y:S01]  /*53a0*/  MOV R11, UR5 ;  /* 0x00000005000b7c02 */ /* 0x004fe20008000f00 */
[----:B------:R-:W-:Y:S02]  /*53b0*/  IMAD.U32 R10, RZ, RZ, UR4 ;  /* 0x00000004ff0a7e24 */ /* 0x000fe4000f8e00ff */
[----:B------:R-:W-:Y:S07]  /*53c0*/  LEPC R20, `(.L_x_89) ;  /* 0x000000001014794e */ /* 0x000fee0000000000 */
[----:B---3-5:R-:W-:Y:S05]  /*53d0*/  CALL.ABS.NOINC R14 ;  /* 0x000000000e007343 */ /* 0x028fea0003c00000 */
.L_x_89:
[----:B------:R-:W1:Y:S01]  /*53e0*/  LDCU.64 UR8, c[0x4][0x80] ;  /* 0x01001000ff0877ac */ /* 0x000e620008000a00 */
[----:B------:R-:W2:Y:S01]  /*53f0*/  LDC.64 R2, c[0x4][R2] ;  /* 0x0100000002027b82 */ /* 0x000ea20000000a00 */
[----:B------:R-:W-:Y:S02]  /*5400*/  HFMA2 R12, -RZ, RZ, 0, 5.9604644775390625e-08 ;  /* 0x00000001ff0c7431 */ /* 0x000fe400000001ff */
[----:B------:R-:W-:Y:S02]  /*5410*/  IMAD.MOV.U32 R8, RZ, RZ, 0x70 ;  /* 0x00000070ff087424 */ /* 0x000fe400078e00ff */
[----:B------:R-:W-:Y:S01]  /*5420*/  IMAD.MOV.U32 R13, RZ, RZ, RZ ;  /* 0x000000ffff0d7224 */ /* 0x000fe200078e00ff */
[----:B------:R-:W3:Y:S01]  /*5430*/  LDCU.64 UR6, c[0x4][0x88] ;  /* 0x01001100ff0677ac */ /* 0x000ee20008000a00 */
[----:B------:R-:W4:Y:S01]  /*5440*/  LDCU.64 UR4, c[0x4][0x8] ;  /* 0x01000100ff0477ac */ /* 0x000f220008000a00 */
[----:B-1----:R-:W-:Y:S02]  /*5450*/  MOV R4, UR8 ;  /* 0x0000000800047c02 */ /* 0x002fe40008000f00 */
[----:B------:R-:W-:Y:S02]  /*5460*/  MOV R5, UR9 ;  /* 0x0000000900057c02 */ /* 0x000fe40008000f00 */
[----:B---3--:R-:W-:Y:S01]  /*5470*/  MOV R7, UR7 ;  /* 0x0000000700077c02 */ /* 0x008fe20008000f00 */
[----:B------:R-:W-:Y:S01]  /*5480*/  IMAD.U32 R6, RZ, RZ, UR6 ;  /* 0x00000006ff067e24 */ /* 0x000fe2000f8e00ff */
[----:B----4-:R-:W-:Y:S01]  /*5490*/  MOV R11, UR5 ;  /* 0x00000005000b7c02 */ /* 0x010fe20008000f00 */
[----:B------:R-:W-:Y:S02]  /*54a0*/  IMAD.U32 R10, RZ, RZ, UR4 ;  /* 0x00000004ff0a7e24 */ /* 0x000fe4000f8e00ff */
[----:B------:R-:W-:Y:S07]  /*54b0*/  LEPC R20, `(.L_x_88) ;  /* 0x000000001014794e */ /* 0x000fee0000000000 */
[----:B--2---:R-:W-:Y:S05]  /*54c0*/  CALL.ABS.NOINC R2 ;  /* 0x0000000002007343 */ /* 0x004fea0003c00000 */
.L_x_88:
[----:B------:R-:W-:Y:S05]  /*54d0*/  BSYNC.RECONVERGENT B6 ;  /* 0x0000000000067941 */ /* 0x000fea0003800200 */
.L_x_87:
[----:B------:R-:W-:Y:S02]  /*54e0*/  ISETP.NE.U32.AND P4, PT, R86, RZ, PT ;  /* 0x000000ff5600720c */ /* 0x000fe40003f85070 */
[----:B------:R-:W-:Y:S02]  /*54f0*/  ISETP.NE.U32.AND P1, PT, R82, RZ, PT ;  /* 0x000000ff5200720c */ /* 0x000fe40003f25070 */
[----:B------:R-:W-:Y:S02]  /*5500*/  ISETP.NE.AND.EX P4, PT, R87, RZ, PT, P4 ;  /* 0x000000ff5700720c */ /* 0x000fe40003f85340 */
[----:B------:R-:W-:Y:S02]  /*5510*/  PLOP3.LUT P0, PT, PT, PT, PT, 0x8, 0x80 ;  /* 0x000000000080781c */ /* 0x000fe40003f0e170 */
[----:B------:R-:W-:Y:S02]  /*5520*/  ISETP.NE.AND.EX P1, PT, R83, RZ, PT, P1 ;  /* 0x000000ff5300720c */ /* 0x000fe40003f25310 */
[----:B------:R-:W-:Y:S02]  /*5530*/  P2R R111, PR, RZ, 0x1 ;  /* 0x00000001ff6f7803 */ /* 0x000fe40000000000 */
[----:B------:R-:W-:Y:S05]  /*5540*/  LOP3.LUT R101, R101, 0x1, RZ, 0x3c, !PT ;  /* 0x0000000165657812 */ /* 0x000fea00078e3cff */
[----:B------:R-:W-:Y:S05]  /*5550*/  @!P4 BRA `(.L_x_90) ;  /* 0x00000000002cc947 */ /* 0x000fea0003800000 */
[----:B------:R-:W-:Y:S01]  /*5560*/  ISETP.NE.U32.AND P0, PT, R84, RZ, PT ;  /* 0x000000ff5400720c */ /* 0x000fe20003f05070 */
[----:B------:R-:W-:Y:S03]  /*5570*/  IMAD.MOV.U32 R92, RZ, RZ, 0x1 ;  /* 0x00000001ff5c7424 */ /* 0x000fe600078e00ff */
[----:B------:R-:W-:Y:S11]  /*5580*/  ISETP.NE.AND.EX P0, PT, R85, RZ, PT, P0 ;  /* 0x000000ff5500720c */ /* 0x000ff60003f05300 */
[----:B------:R-:W-:Y:S02]  /*5590*/  @!UPT UIADD3 URZ, UPT, UPT, URZ, URZ, URZ ;  /* 0x000000fffffff290 */ /* 0x000fe4000fffe0ff */
[----:B------:R-:W1:Y:S01]  /*55a0*/  @P0 LDC.64 R2, c[0x0][0x888] ;  /* 0x00022200ff020b82 */ /* 0x000e620000000a00 */
[----:B------:R-:W-:Y:S04]  /*55b0*/  @P0 IMAD R0, R86, UR36, RZ ;  /* 0x0000002456000c24 */ /* 0x000fe8000f8e02ff */
[----:B-1----:R-:W-:Y:S04]  /*55c0*/  @P0 IMAD.WIDE R2, R0, 0x4, R2 ;  /* 0x0000000400020825 */ /* 0x002fe800078e0202 */
[----:B------:R-:W-:Y:S01]  /*55d0*/  HFMA2 R0, -RZ, RZ, 0, 5.9604644775390625e-08 ;  /* 0x00000001ff007431 */ /* 0x000fe200000001ff */
[----:B-----5:R1:W5:Y:S04]  /*55e0*/  @P0 LDG.E R49, desc[UR44][R2.64] ;  /* 0x0000002c02310981 */ /* 0x020368000c1e1900 */
[----:B------:R-:W-:Y:S01]  /*55f0*/  @!P0 PRMT R92, R0, 0x7610, R92 ;  /* 0x00007610005c8816 */ /* 0x000fe2000000005c */
[----:B-1----:R-:W2:Y:S06]  /*5600*/  @!P0 LDC R49, c[0x0][0x880] ;  /* 0x00022000ff318b82 */ /* 0x002eac0000000800 */
.L_x_90:
[----:B------:R-:W-:Y:S05]  /*5610*/  @!P1 BRA `(.L_x_91) ;  /* 0x0000000000209947 */ /* 0x000fea0003800000 */
[----:B------:R-:W-:Y:S04]  /*5620*/  ISETP.NE.U32.AND P0, PT, R80, RZ, PT ;  /* 0x000000ff5000720c */ /* 0x000fe80003f05070 */
[----:B------:R-:W-:Y:S11]  /*5630*/  ISETP.NE.AND.EX P0, PT, R81, RZ, PT, P0 ;  /* 0x000000ff5100720c */ /* 0x000ff60003f05300 */
[----:B------:R-:W-:Y:S02]  /*5640*/  @!UPT UIADD3 URZ, UPT, UPT, URZ, URZ, URZ ;  /* 0x000000fffffff290 */ /* 0x000fe4000fffe0ff */
[----:B------:R-:W1:Y:S01]  /*5650*/  @P0 LDC.64 R2, c[0x0][0x8a8] ;  /* 0x00022a00ff020b82 */ /* 0x000e620000000a00 */
[----:B------:R-:W-:Y:S04]  /*5660*/  @P0 IMAD R0, R82, UR36, RZ ;  /* 0x0000002452000c24 */ /* 0x000fe8000f8e02ff */
[----:B-1----:R-:W-:Y:S05]  /*5670*/  @P0 IMAD.WIDE R2, R0, 0x4, R2 ;  /* 0x0000000400020825 */ /* 0x002fea00078e0202 */
[----:B-----5:R1:W5:Y:S02]  /*5680*/  @P0 LDG.E R47, desc[UR44][R2.64] ;  /* 0x0000002c022f0981 */ /* 0x020364000c1e1900 */
[----:B-1----:R-:W3:Y:S02]  /*5690*/  @!P0 LDC R47, c[0x0][0x8a0] ;  /* 0x00022800ff2f8b82 */ /* 0x002ee40000000800 */
.L_x_91:
[----:B------:R-:W-:Y:S01]  /*56a0*/  UISETP.NE.AND UP0, UPT, UR48, URZ, UPT ;  /* 0x000000ff3000728c */ /* 0x000fe2000bf05270 */
[----:B------:R-:W-:Y:S08]  /*56b0*/  ISETP.NE.AND P5, PT, R111, RZ, PT ;  /* 0x000000ff6f00720c */ /* 0x000ff00003fa5270 */
[----:B------:R-:W-:Y:S05]  /*56c0*/  BRA.U !UP0, `(.L_x_92) ;  /* 0x0000000108407547 */ /* 0x000fea000b800000 */
[----:B------:R-:W-:Y:S02]  /*56d0*/  ISETP.NE.U32.AND P0, PT, R86, RZ, PT ;  /* 0x000000ff5600720c */ /* 0x000fe40003f05070 */
[----:B------:R-:W-:Y:S02]  /*56e0*/  PLOP3.LUT P1, PT, PT, PT, PT, 0x80, 0x8 ;  /* 0x000000000008781c */ /* 0x000fe40003f2f070 */
[----:B------:R-:W-:Y:S11]  /*56f0*/  ISETP.NE.AND.EX P0, PT, R87, RZ, PT, P0 ;  /* 0x000000ff5700720c */ /* 0x000ff60003f05300 */
[----:B------:R-:W-:Y:S02]  /*5700*/  @!UPT UIADD3 URZ, UPT, UPT, URZ, URZ, URZ ;  /* 0x000000fffffff290 */ /* 0x000fe4000fffe0ff */
[----:B------:R-:W-:Y:S01]  /*5710*/  @P0 LOP3.LUT P2, RZ, R92, 0xff, RZ, 0xc0, !PT ;  /* 0x000000ff5cff0812 */ /* 0x000fe2000784c0ff */
[----:B------:R-:W1:Y:S01]  /*5720*/  @P0 LDC.64 R2, c[0x0][0x888] ;  /* 0x00022200ff020b82 */ /* 0x000e620000000a00 */
[C---:B--2--5:R-:W-:Y:S02]  /*5730*/  @!P0 FSETP.EQ.AND P5, PT, R49.reuse, RZ, PT ;  /* 0x000000ff3100820b */ /* 0x064fe40003fa2000 */
[----:B------:R-:W-:Y:S02]  /*5740*/  @P0 PLOP3.LUT P1, PT, P2, PT, PT, 0x80, 0x8 ;  /* 0x000000000008081c */ /* 0x000fe4000172f070 */
[----:B------:R-:W-:Y:S04]  /*5750*/  @P0 FSETP.NEU.AND P2, PT, R49, RZ, PT ;  /* 0x000000ff3100020b */ /* 0x000fe80003f4d000 */
[----:B------:R-:W-:Y:S02]  /*5760*/  @P0 SEL R0, RZ, 0xffffffff, P2 ;  /* 0xffffffffff000807 */ /* 0x000fe40001000000 */
[----:B-1----:R-:W-:Y:S04]  /*5770*/  @P0 ISETP.NE.U32.AND P3, PT, R2, RZ, PT ;  /* 0x000000ff0200020c */ /* 0x002fe80003f65070 */
[----:B------:R-:W-:Y:S04]  /*5780*/  @P0 ISETP.NE.AND.EX P3, PT, R3, RZ, PT, P3 ;  /* 0x000000ff0300020c */ /* 0x000fe80003f65330 */
[----:B------:R-:W-:Y:S04]  /*5790*/  @!P1 SEL R0, RZ, 0xffffffff, P3 ;  /* 0xffffffffff009807 */ /* 0x000fe80001800000 */
[----:B------:R-:W-:Y:S04]  /*57a0*/  @P0 LOP3.LUT R0, R0, 0x1, RZ, 0xc0, !PT ;  /* 0x0000000100000812 */ /* 0x000fe800078ec0ff */
[----:B------:R-:W-:Y:S04]  /*57b0*/  @P0 ISETP.EQ.U32.AND P5, PT, R0, 0x1, PT ;  /* 0x000000010000080c */ /* 0x000fe80003fa2070 */
[----:B------:R-:W-:Y:S09]  /*57c0*/  P2R R111, PR, RZ, 0x20 ;  /* 0x00000020ff6f7803 */ /* 0x000ff20000000000 */
.L_x_92:
[----:B------:R-:W-:Y:S01]  /*57d0*/  @!P5 SHF.L.U32 R0, R101, 0x1f, RZ ;  /* 0x0000001f6500d819 */ /* 0x000fe200000006ff */
[----:B------:R-:W-:Y:S01]  /*57e0*/  BSSY B1, `(.L_x_93) ;  /* 0x0000033000017945 */ /* 0x000fe20003800000 */
[C---:B------:R-:W-:Y:S01]  /*57f0*/  LEA R64, R45.reuse, UR46, 0x3 ;  /* 0x0000002e2d407c11 */ /* 0x040fe2000f8e18ff */
[----:B------:R-:W-:Y:S01]  /*5800*/  IMAD.MOV.U32 R66, RZ, RZ, 0x1 ;  /* 0x00000001ff427424 */ /* 0x000fe200078e00ff */
[----:B------:R1:W4:Y:S01]  /*5810*/  @!P5 SYNCS.PHASECHK.TRANS64.TRYWAIT P1, [UR46+0x60], R0 ;  /* 0x00006000ff00d5a7 */ /* 0x000322000802112e */
[----:B------:R-:W-:Y:S01]  /*5820*/  ISETP.NE.U32.AND P3, PT, RZ, UR38, PT ;  /* 0x00000026ff007c0c */ /* 0x000fe2000bf65070 */
[----:B------:R-:W-:Y:S01]  /*5830*/  IMAD R48, R45, 0x80, R46 ;  /* 0x000000802d307824 */ /* 0x000fe200078e022e */
[----:B--2--5:R-:W-:Y:S01]  /*5840*/  FSETP.NEU.AND P2, PT, R49, RZ, PT ;  /* 0x000000ff3100720b */ /* 0x024fe20003f4d000 */
[----:B------:R-:W-:Y:S01]  /*5850*/  IMAD R110, R105, -0x10, R103 ;  /* 0xfffffff0696e7824 */ /* 0x000fe200078e0267 */
[----:B------:R-:W-:Y:S01]  /*5860*/  ISETP.NE.AND.EX P3, PT, RZ, UR39, PT, P3 ;  /* 0x00000027ff007c0c */ /* 0x000fe2000bf65330 */
[----:B------:R-:W-:Y:S01]  /*5870*/  IMAD.MOV.U32 R65, RZ, RZ, RZ ;  /* 0x000000ffff417224 */ /* 0x000fe200078e00ff */
[----:B------:R-:W-:Y:S02]  /*5880*/  SEL R2, RZ, 0xffffffff, P2 ;  /* 0xffffffffff027807 */ /* 0x000fe40001000000 */
[----:B------:R-:W-:Y:S02]  /*5890*/  CS2R R78, SRZ ;  /* 0x00000000004e7805 */ /* 0x000fe4000001ff00 */
[----:B------:R-:W-:Y:S02]  /*58a0*/  SEL R3, RZ, 0xffffffff, P3 ;  /* 0xffffffffff037807 */ /* 0x000fe40001800000 */
[----:B------:R-:W-:Y:S02]  /*58b0*/  CS2R R76, SRZ ;  /* 0x00000000004c7805 */ /* 0x000fe4000001ff00 */
[----:B------:R-:W-:Y:S02]  /*58c0*/  LOP3.LUT P3, R108, R92, 0xff, RZ, 0xc0, !PT ;  /* 0x000000ff5c6c7812 */ /* 0x000fe4000786c0ff */
[----:B------:R-:W-:Y:S02]  /*58d0*/  CS2R R70, SRZ ;  /* 0x0000000000467805 */ /* 0x000fe4000001ff00 */
[----:B------:R-:W-:Y:S02]  /*58e0*/  CS2R R68, SRZ ;  /* 0x0000000000447805 */ /* 0x000fe4000001ff00 */
[----:B------:R-:W-:Y:S02]  /*58f0*/  CS2R R62, SRZ ;  /* 0x00000000003e7805 */ /* 0x000fe4000001ff00 */
[----:B------:R-:W-:Y:S02]  /*5900*/  @P4 SEL R2, R3, R2, !P3 ;  /* 0x0000000203024207 */ /* 0x000fe40005800000 */
[----:B------:R-:W-:Y:S02]  /*5910*/  CS2R R60, SRZ ;  /* 0x00000000003c7805 */ /* 0x000fe4000001ff00 */
[----:B------:R-:W-:Y:S02]  /*5920*/  CS2R R58, SRZ ;  /* 0x00000000003a7805 */ /* 0x000fe4000001ff00 */
[----:B------:R-:W-:Y:S02]  /*5930*/  CS2R R56, SRZ ;  /* 0x0000000000387805 */ /* 0x000fe4000001ff00 */
[----:B------:R-:W-:Y:S02]  /*5940*/  LOP3.LUT R2, R2, 0x1, RZ, 0xc0, !PT ;  /* 0x0000000102027812 */ /* 0x000fe400078ec0ff */
[----:B-1----:R-:W-:Y:S02]  /*5950*/  SHF.L.U32 R0, R100, 0x1f, RZ ;  /* 0x0000001f64007819 */ /* 0x002fe400000006ff */
[----:B------:R-:W-:Y:S02]  /*5960*/  ISETP.NE.U32.AND P2, PT, R2, 0x1, PT ;  /* 0x000000010200780c */ /* 0x000fe40003f45070 */
[----:B------:R1:W2:Y:S02]  /*5970*/  SYNCS.PHASECHK.TRANS64.TRYWAIT P0, [R64+URZ+0xd0], R0 ;  /* 0x0000d000400075a7 */ /* 0x0002a400080011ff */
[----:B------:R-:W-:Y:S02]  /*5980*/  P2R R67, PR, RZ, 0x4 ;  /* 0x00000004ff437803 */ /* 0x000fe40000000000 */
[----:B----4-:R-:W-:Y:S01]  /*5990*/  @!P5 SEL R66, RZ, 0x1, !P1 ;  /* 0x00000001ff42d807 */ /* 0x010fe20004800000 */
[----:B-1----:R-:W-:Y:S06]  /*59a0*/  @P5 BRA `(.L_x_94) ;  /* 0x0000000000585947 */ /* 0x002fec0003800000 */
[----:B------:R-:W-:Y:S01]  /*59b0*/  IMAD.MOV.U32 R79, RZ, RZ, RZ ;  /* 0x000000ffff4f7224 */ /* 0x000fe200078e00ff */
[----:B------:R-:W-:Y:S01]  /*59c0*/  ISETP.NE.AND P1, PT, R66, RZ, PT ;  /* 0x000000ff4200720c */ /* 0x000fe20003f25270 */
[----:B------:R-:W-:Y:S01]  /*59d0*/  BSSY B0, `(.L_x_95) ;  /* 0x000000c000007945 */ /* 0x000fe20003800000 */
[----:B------:R-:W-:Y:S02]  /*59e0*/  CS2R R58, SRZ ;  /* 0x00000000003a7805 */ /* 0x000fe4000001ff00 */
[----:B------:R-:W-:Y:S02]  /*59f0*/  CS2R R56, SRZ ;  /* 0x0000000000387805 */ /* 0x000fe4000001ff00 */
[----:B------:R-:W-:Y:S02]  /*5a00*/  CS2R R62, SRZ ;  /* 0x00000000003e7805 */ /* 0x000fe4000001ff00 */
[----:B------:R-:W-:Y:S02]  /*5a10*/  CS2R R60, SRZ ;  /* 0x00000000003c7805 */ /* 0x000fe4000001ff00 */
[----:B------:R-:W-:Y:S02]  /*5a20*/  CS2R R70, SRZ ;  /* 0x0000000000467805 */ /* 0x000fe4000001ff00 */
[----:B------:R-:W-:Y:S02]  /*5a30*/  CS2R R68, SRZ ;  /* 0x0000000000447805 */ /* 0x000fe4000001ff00 */
[----:B------:R-:W-:Y:S01]  /*5a40*/  CS2R R76, SRZ ;  /* 0x00000000004c7805 */ /* 0x000fe2000001ff00 */
[----:B------:R-:W-:Y:S06]  /*5a50*/  @P1 BRA `(.L_x_96) ;  /* 0x00000000000c1947 */ /* 0x000fec0003800000 */
[----:B------:R-:W-:Y:S04]  /*5a60*/  SHF.L.U32 R3, R101, 0x1f, RZ ;  /* 0x0000001f65037819 */ /* 0x000fe800000006ff */
[----:B------:R-:W1:Y:S02]  /*5a70*/  SYNCS.PHASECHK.TRANS64.TRYWAIT P1, [UR46+0x60], R3 ;  /* 0x00006003ff0075a7 */ /* 0x000e64000802112e */
[----:B-1----:R-:W-:Y:S05]  /*5a80*/  @!P1 BRA `(.L_x_97) ;  /* 0x0000003c00949947 */ /* 0x002fea0003800000 */
.L_x_96:
[----:B------:R-:W-:Y:S05]  /*5a90*/  BSYNC B0 ;  /* 0x0000000000007941 */ /* 0x000fea0003800000 */
.L_x_95:
[----:B------:R-:W-:Y:S01]  /*5aa0*/  ISETP.NE.AND P1, PT, R67, RZ, PT ;  /* 0x000000ff4300720c */ /* 0x000fe20003f25270 */
[----:B------:R-:W-:Y:S11]  /*5ab0*/  HFMA2 R65, -RZ, RZ, 0, 5.9604644775390625e-08 ;  /* 0x00000001ff417431 */ /* 0x000ff600000001ff */
[----:B------:R-:W-:Y:S01]  /*5ac0*/  @!UPT UIADD3 URZ, UPT, UPT, URZ, URZ, URZ ;  /* 0x000000fffffff290 */ /* 0x000fe2000fffe0ff */
[----:B------:R4:W1:Y:S04]  /*5ad0*/  @P1 LDS.128 R56, [R104] ;  /* 0x0000000068381984 */ /* 0x0008680000000c00 */
[----:B------:R4:W1:Y:S04]  /*5ae0*/  @P1 LDS.128 R60, [R103+0x10] ;  /* 0x00001000673c1984 */ /* 0x0008680000000c00 */
[----:B------:R4:W1:Y:S04]  /*5af0*/  @P1 LDS.128 R68, [R102+0x20] ;  /* 0x0000200066441984 */ /* 0x0008680000000c00 */
[----:B------:R4:W1:Y:S02]  /*5b00*/  @P1 LDS.128 R76, [R110+0x30] ;  /* 0x000030006e4c1984 */ /* 0x0008640000000c00 */
.L_x_94:
[----:B------:R-:W-:Y:S05]  /*5b10*/  BSYNC B1 ;  /* 0x0000000000017941 */ /* 0x000fea0003800000 */
.L_x_93:
[----:B-1----:R-:W-:Y:S04]  /*5b20*/  SHF.R.U32.HI R2, RZ, 0x15, R48 ;  /* 0x00000015ff027819 */ /* 0x002fe80000011630 */
[----:B------:R-:W-:Y:S01]  /*5b30*/  LOP3.LUT P1, RZ, R2, 0x3, R96, 0x48, !PT ;  /* 0x0000000302ff7812 */ /* 0x000fe20007824860 */
[----:B------:R-:W-:Y:S01]  /*5b40*/  @!UPT UIADD3 URZ, UPT, UPT, URZ, URZ, URZ ;  /* 0x000000fffffff290 */ /* 0x000fe2000fffe0ff */
[----:B--2---:R-:W-:Y:S11]  /*5b50*/  @P0 BRA `(.L_x_98) ;  /* 0x0000000000080947 */ /* 0x004ff60003800000 */
[----:B------:R-:W1:Y:S02]  /*5b60*/  SYNCS.PHASECHK.TRANS64.TRYWAIT P0, [R64+URZ+0xd0], R0 ;  /* 0x0000d000400075a7 */ /* 0x000e6400080011ff */
[----:B-1----:R-:W-:Y:S05]  /*5b70*/  @!P0 BRA `(.L_x_99) ;  /* 0x0000003c00708947 */ /* 0x002fea0003800000 */
.L_x_98:
[----:B------:R-:W-:Y:S05]  /*5b80*/  @!P1 BRA `(.L_x_100) ;  /* 0x0000000000409947 */ /* 0x000fea0003800000 */
[----:B------:R-:W2:Y:S01]  /*5b90*/  LDCU.64 UR8, c[0x4][0x70] ;  /* 0x01000e00ff0877ac */ /* 0x000ea20008000a00 */
[----:B------:R-:W-:Y:S01]  /*5ba0*/  MOV R3, 0x0 ;  /* 0x0000000000037802 */ /* 0x000fe20000000f00 */
[----:B------:R-:W-:Y:S02]  /*5bb0*/  HFMA2 R12, -RZ, RZ, 0, 5.9604644775390625e-08 ;  /* 0x00000001ff0c7431 */ /* 0x000fe400000001ff */
[----:B------:R-:W-:Y:S02]  /*5bc0*/  IMAD.MOV.U32 R8, RZ, RZ, 0x192 ;  /* 0x00000192ff087424 */ /* 0x000fe400078e00ff */
[----:B------:R-:W-:Y:S01]  /*5bd0*/  IMAD.MOV.U32 R13, RZ, RZ, RZ ;  /* 0x000000ffff0d7224 */ /* 0x000fe200078e00ff */
[----:B------:R-:W5:Y:S01]  /*5be0*/  LDCU.64 UR6, c[0x4][0x78] ;  /* 0x01000f00ff0677ac */ /* 0x000f620008000a00 */
[----:B------:R-:W1:Y:S01]  /*5bf0*/  LDC.64 R2, c[0x4][R3] ;  /* 0x0100000003027b82 */ /* 0x000e620000000a00 */
[----:B------:R-:W3:Y:S01]  /*5c00*/  LDCU.64 UR4, c[0x4][0x10] ;  /* 0x01000200ff0477ac */ /* 0x000ee20008000a00 */
[----:B--2---:R-:W-:Y:S01]  /*5c10*/  MOV R5, UR9 ;  /* 0x0000000900057c02 */ /* 0x004fe20008000f00 */
[----:B------:R-:W-:Y:S01]  /*5c20*/  IMAD.U32 R4, RZ, RZ, UR8 ;  /* 0x00000008ff047e24 */ /* 0x000fe2000f8e00ff */
[----:B-----5:R-:W-:Y:S01]  /*5c30*/  MOV R7, UR7 ;  /* 0x0000000700077c02 */ /* 0x020fe20008000f00 */
[----:B------:R-:W-:Y:S01]  /*5c40*/  IMAD.U32 R6, RZ, RZ, UR6 ;  /* 0x00000006ff067e24 */ /* 0x000fe2000f8e00ff */
[----:B---3--:R-:W-:Y:S01]  /*5c50*/  MOV R11, UR5 ;  /* 0x00000005000b7c02 */ /* 0x008fe20008000f00 */
[----:B------:R-:W-:Y:S02]  /*5c60*/  IMAD.U32 R10, RZ, RZ, UR4 ;  /* 0x00000004ff0a7e24 */ /* 0x000fe4000f8e00ff */
[----:B------:R-:W-:Y:S07]  /*5c70*/  LEPC R20, `(.L_x_100) ;  /* 0x000000001014794e */ /* 0x000fee0000000000 */
[----:B-1--4-:R-:W-:Y:S05]  /*5c80*/  CALL.ABS.NOINC R2 ;  /* 0x0000000002007343 */ /* 0x012fea0003c00000 */
.L_x_100:
[----:B------:R-:W-:Y:S05]  /*5c90*/  WARPSYNC.ALL ;  /* 0x0000000000007948 */ /* 0x000fea0003800000 */
[----:B------:R-:W-:Y:S01]  /*5ca0*/  R2UR UR4, R48 ;  /* 0x00000000300472ca */ /* 0x000fe200000e0000 */
[--C-:B------:R-:W-:Y:S01]  /*5cb0*/  HADD2.F32 R50, -RZ, R56.reuse.H0_H0 ;  /* 0x20000038ff327230 */ /* 0x100fe20000004100 */
[----:B------:R-:W-:Y:S01]  /*5cc0*/  ISETP.NE.AND P0, PT, R106, RZ, PT ;  /* 0x000000ff6a00720c */ /* 0x000fe20003f05270 */
[----:B------:R-:W-:Y:S01]  /*5cd0*/  HADD2.F32 R51, -RZ, R56.H1_H1 ;  /* 0x30000038ff337230 */ /* 0x000fe20000004100 */
[----:B------:R-:W-:Y:S01]  /*5ce0*/  BSSY.RECONVERGENT B0, `(.L_x_101) ;  /* 0x0000086000007945 */ /* 0x000fe20003800200 */
[--C-:B------:R-:W-:Y:S08]  /*5cf0*/  HADD2.F32 R52, -RZ, R57.reuse.H0_H0 ;  /* 0x20000039ff347230 */ /* 0x100ff00000004100 */
[----:B------:R-:W1:Y:S02]  /*5d00*/  LDTM.x32 R4, tmem[UR4] ;  /* 0x00000004000479ee */ /* 0x000e6400082c0000 */
[C---:B-1-3--:R-:W-:Y:S01]  /*5d10*/  FMUL R0, R47.reuse, R4 ;  /* 0x000000042f007220 */ /* 0x04afe20000400000 */
[C---:B------:R-:W-:Y:S01]  /*5d20*/  FMUL R2, R47.reuse, R5 ;  /* 0x000000052f027220 */ /* 0x040fe20000400000 */
[C---:B------:R-:W-:Y:S01]  /*5d30*/  FMUL R4, R47.reuse, R8 ;  /* 0x000000082f047220 */ /* 0x040fe20000400000 */
[----:B------:R-:W-:Y:S01]  /*5d40*/  FMUL R3, R47, R6 ;  /* 0x000000062f037220 */ /* 0x000fe20000400000 */
[C---:B------:R-:W-:Y:S01]  /*5d50*/  FFMA R0, R49.reuse, R50, R0 ;  /* 0x0000003231007223 */ /* 0x040fe20000000000 */
[----:B------:R-:W-:Y:S01]  /*5d60*/  FFMA R2, R49, R51, R2 ;  /* 0x0000003331027223 */ /* 0x000fe20000000002 */
[C---:B------:R-:W-:Y:S01]  /*5d70*/  FMUL R5, R47.reuse, R9 ;  /* 0x000000092f057220 */ /* 0x040fe20000400000 */
        /* <DEDUP_REMOVED lines=16> */
[----:B------:R-:W-:Y:S02]  /*5e80*/  HADD2.F32 R32, -RZ, R57.H1_H1 ;  /* 0x30000039ff207230 */ /* 0x000fe40000004100 */
[C---:B------:R-:W-:Y:S01]  /*5e90*/  FMUL R26, R47.reuse, R30 ;  /* 0x0000001e2f1a7220 */ /* 0x040fe20000400000 */
[----:B------:R-:W-:Y:S01]  /*5ea0*/  FMUL R29, R47, R33 ;  /* 0x000000212f1d7220 */ /* 0x000fe20000400000 */
[--C-:B------:R-:W-:Y:S02]  /*5eb0*/  HADD2.F32 R33, -RZ, R58.reuse.H0_H0 ;  /* 0x2000003aff217230 */ /* 0x100fe40000004100 */
[----:B------:R-:W-:Y:S01]  /*5ec0*/  FFMA R3, R49, R52, R3 ;  /* 0x0000003431037223 */ /* 0x000fe20000000003 */
[C---:B------:R-:W-:Y:S01]  /*5ed0*/  FMUL R7, R47.reuse, R7 ;  /* 0x000000072f077220 */ /* 0x040fe20000400000 */
[----:B------:R-:W-:Y:S01]  /*5ee0*/  FMUL R30, R47, R34 ;  /* 0x000000222f1e7220 */ /* 0x000fe20000400000 */
[----:B------:R-:W-:Y:S01]  /*5ef0*/  HADD2.F32 R34, -RZ, R58.H1_H1 ;  /* 0x3000003aff227230 */ /* 0x000fe20000004100 */
[----:B------:R-:W-:Y:S01]  /*5f00*/  F2FP.RELU.F16.F32.PACK_AB R52, R2, R0 ;  /* 0x000000000234723e */ /* 0x000fe200000008ff */
[--C-:B------:R-:W-:Y:S02]  /*5f10*/  HADD2.F32 R0, -RZ, R59.reuse.H0_H0 ;  /* 0x2000003bff007230 */ /* 0x100fe40000004100 */
[C---:B------:R-:W-:Y:S01]  /*5f20*/  FFMA R7, R49.reuse, R32, R7 ;  /* 0x0000002031077223 */ /* 0x040fe20000000007 */
[----:B------:R-:W-:Y:S02]  /*5f30*/  HADD2.F32 R2, -RZ, R59.H1_H1 ;  /* 0x3000003bff027230 */ /* 0x000fe40000004100 */
[C---:B------:R-:W-:Y:S01]  /*5f40*/  FFMA R4, R49.reuse, R33, R4 ;  /* 0x0000002131047223 */ /* 0x040fe20000000004 */
[C---:B------:R-:W-:Y:S01]  /*5f50*/  FFMA R5, R49.reuse, R34, R5 ;  /* 0x0000002231057223 */ /* 0x040fe20000000005 */
[----:B------:R-:W-:Y:S01]  /*5f60*/  FFMA R6, R49, R0, R6 ;  /* 0x0000000031067223 */ /* 0x000fe20000000006 */
[--C-:B------:R-:W-:Y:S02]  /*5f70*/  HADD2.F32 R0, -RZ, R60.reuse.H0_H0 ;  /* 0x2000003cff007230 */ /* 0x100fe40000004100 */
[----:B------:R-:W-:Y:S01]  /*5f80*/  FMUL R11, R47, R11 ;  /* 0x0000000b2f0b7220 */ /* 0x000fe20000400000 */
[----:B------:R-:W-:Y:S01]  /*5f90*/  F2FP.RELU.F16.F32.PACK_AB R53, R7, R3 ;  /* 0x000000030735723e */ /* 0x000fe200000008ff */
[--C-:B------:R-:W-:Y:S02]  /*5fa0*/  HADD2.F32 R3, -RZ, R61.reuse.H0_H0 ;  /* 0x2000003dff037230 */ /* 0x100fe40000004100 */
[----:B------:R-:W-:Y:S01]  /*5fb0*/  FMUL R15, R47, R15 ;  /* 0x0000000f2f0f7220 */ /* 0x000fe20000400000 */
[C---:B------:R-:W-:Y:S01]  /*5fc0*/  FFMA R11, R49.reuse, R2, R11 ;  /* 0x00000002310b7223 */ /* 0x040fe2000000000b */
[----:B------:R-:W-:Y:S02]  /*5fd0*/  HADD2.F32 R2, -RZ, R60.H1_H1 ;  /* 0x3000003cff027230 */ /* 0x000fe40000004100 */
[----:B------:R-:W-:Y:S01]  /*5fe0*/  FFMA R8, R49, R0, R8 ;  /* 0x0000000031087223 */ /* 0x000fe20000000008 */
[----:B------:R-:W-:Y:S02]  /*5ff0*/  HADD2.F32 R0, -RZ, R61.H1_H1 ;  /* 0x3000003dff007230 */ /* 0x000fe40000004100 */
[C---:B------:R-:W-:Y:S01]  /*6000*/  FMUL R19, R47.reuse, R19 ;  /* 0x000000132f137220 */ /* 0x040fe20000400000 */
[----:B------:R-:W-:Y:S01]  /*6010*/  FMUL R23, R47, R23 ;  /* 0x000000172f177220 */ /* 0x000fe20000400000 */
[C---:B------:R-:W-:Y:S01]  /*6020*/  FFMA R9, R49.reuse, R2, R9 ;  /* 0x0000000231097223 */ /* 0x040fe20000000009 */
[C---:B------:R-:W-:Y:S01]  /*6030*/  FFMA R10, R49.reuse, R3, R10 ;  /* 0x00000003310a7223 */ /* 0x040fe2000000000a */
[----:B------:R-:W-:Y:S01]  /*6040*/  FFMA R15, R49, R0, R15 ;  /* 0x00000000310f7223 */ /* 0x000fe2000000000f */
[--C-:B------:R-:W-:Y:S02]  /*6050*/  HADD2.F32 R2, -RZ, R62.reuse.H0_H0 ;  /* 0x2000003eff027230 */ /* 0x100fe40000004100 */
[----:B------:R-:W-:Y:S01]  /*6060*/  FMUL R27, R47, R27 ;  /* 0x0000001b2f1b7220 */ /* 0x000fe20000400000 */
[----:B------:R-:W-:Y:S01]  /*6070*/  HADD2.F32 R0, -RZ, R62.H1_H1 ;  /* 0x3000003eff007230 */ /* 0x000fe20000004100 */
[----:B------:R-:W-:Y:S01]  /*6080*/  F2FP.RELU.F16.F32.PACK_AB R54, R5, R4 ;  /* 0x000000040536723e */ /* 0x000fe200000008ff */
[--C-:B------:R-:W-:Y:S02]  /*6090*/  HADD2.F32 R3, -RZ, R63.reuse.H0_H0 ;  /* 0x2000003fff037230 */ /* 0x100fe40000004100 */
[C---:B------:R-:W-:Y:S01]  /*60a0*/  FFMA R12, R49.reuse, R2, R12 ;  /* 0x00000002310c7223 */ /* 0x040fe2000000000c */
[--C-:B------:R-:W-:Y:S02]  /*60b0*/  HADD2.F32 R2, -RZ, R68.reuse.H0_H0 ;  /* 0x20000044ff027230 */ /* 0x100fe40000004100 */
[C---:B------:R-:W-:Y:S01]  /*60c0*/  FFMA R13, R49.reuse, R0, R13 ;  /* 0x00000000310d7223 */ /* 0x040fe2000000000d */
[----:B------:R-:W-:Y:S02]  /*60d0*/  HADD2.F32 R0, -RZ, R63.H1_H1 ;  /* 0x3000003fff007230 */ /* 0x000fe40000004100 */
[----:B------:R-:W-:Y:S01]  /*60e0*/  FFMA R14, R49, R3, R14 ;  /* 0x00000003310e7223 */ /* 0x000fe2000000000e */
[----:B------:R-:W-:Y:S01]  /*60f0*/  HADD2.F32 R3, -RZ, R68.H1_H1 ;  /* 0x30000044ff037230 */ /* 0x000fe20000004100 */
[----:B------:R-:W-:Y:S01]  /*6100*/  F2FP.RELU.F16.F32.PACK_AB R55, R11, R6 ;  /* 0x000000060b37723e */ /* 0x000fe200000008ff */
[----:B------:R-:W-:Y:S01]  /*6110*/  FMUL R31, R47, R31 ;  /* 0x0000001f2f1f7220 */ /* 0x000fe20000400000 */
[C---:B------:R-:W-:Y:S01]  /*6120*/  FFMA R19, R49.reuse, R0, R19 ;  /* 0x0000000031137223 */ /* 0x040fe20000000013 */
[--C-:B------:R-:W-:Y:S02]  /*6130*/  HADD2.F32 R0, -RZ, R69.reuse.H0_H0 ;  /* 0x20000045ff007230 */ /* 0x100fe40000004100 */
[C---:B------:R-:W-:Y:S01]  /*6140*/  FFMA R16, R49.reuse, R2, R16 ;  /* 0x0000000231107223 */ /* 0x040fe20000000010 */
[----:B------:R1:W-:Y:S01]  /*6150*/  STS.128 [R104], R52 ;  /* 0x0000003468007388 */ /* 0x0003e20000000c00 */
[C---:B------:R-:W-:Y:S01]  /*6160*/  FFMA R17, R49.reuse, R3, R17 ;  /* 0x0000000331117223 */ /* 0x040fe20000000011 */
[----:B------:R-:W-:Y:S02]  /*6170*/  HADD2.F32 R2, -RZ, R69.H1_H1 ;  /* 0x30000045ff027230 */ /* 0x000fe40000004100 */
[----:B------:R-:W-:Y:S01]  /*6180*/  FFMA R18, R49, R0, R18 ;  /* 0x0000000031127223 */ /* 0x000fe20000000012 */
[--C-:B------:R-:W-:Y:S01]  /*6190*/  HADD2.F32 R0, -RZ, R70.reuse.H0_H0 ;  /* 0x20000046ff007230 */ /* 0x100fe20000004100 */
[----:B------:R-:W-:Y:S01]  /*61a0*/  F2FP.RELU.F16.F32.PACK_AB R8, R9, R8 ;  /* 0x000000080908723e */ /* 0x000fe200000008ff */
[--C-:B------:R-:W-:Y:S02]  /*61b0*/  HADD2.F32 R3, -RZ, R71.reuse.H0_H0 ;  /* 0x20000047ff037230 */ /* 0x100fe40000004100 */
[C---:B------:R-:W-:Y:S01]  /*61c0*/  FFMA R23, R49.reuse, R2, R23 ;  /* 0x0000000231177223 */ /* 0x040fe20000000017 */
[----:B------:R-:W-:Y:S02]  /*61d0*/  HADD2.F32 R2, -RZ, R70.H1_H1 ;  /* 0x30000046ff027230 */ /* 0x000fe40000004100 */
[----:B------:R-:W-:Y:S01]  /*61e0*/  FFMA R20, R49, R0, R20 ;  /* 0x0000000031147223 */ /* 0x000fe20000000014 */
[----:B------:R-:W-:Y:S01]  /*61f0*/  HADD2.F32 R0, -RZ, R71.H1_H1 ;  /* 0x30000047ff007230 */ /* 0x000fe20000004100 */
[----:B------:R-:W-:Y:S01]  /*6200*/  F2FP.RELU.F16.F32.PACK_AB R9, R15, R10 ;  /* 0x0000000a0f09723e */ /* 0x000fe200000008ff */
[----:B------:R-:W-:Y:S02]  /*6210*/  HADD2.F32 R4, -RZ, R79.H0_H0 ;  /* 0x2000004fff047230 */ /* 0x000fe40000004100 */
[C---:B------:R-:W-:Y:S01]  /*6220*/  FFMA R21, R49.reuse, R2, R21 ;  /* 0x0000000231157223 */ /* 0x040fe20000000015 */
[C---:B------:R-:W-:Y:S01]  /*6230*/  FFMA R22, R49.reuse, R3, R22 ;  /* 0x0000000331167223 */ /* 0x040fe20000000016 */
[----:B------:R-:W-:Y:S01]  /*6240*/  FFMA R27, R49, R0, R27 ;  /* 0x00000000311b7223 */ /* 0x000fe2000000001b */
[--C-:B------:R-:W-:Y:S01]  /*6250*/  HADD2.F32 R2, -RZ, R76.reuse.H0_H0 ;  /* 0x2000004cff027230 */ /* 0x100fe20000004100 */
[----:B------:R-:W-:Y:S01]  /*6260*/  F2FP.RELU.F16.F32.PACK_AB R10, R13, R12 ;  /* 0x0000000c0d0a723e */ /* 0x000fe200000008ff */
[----:B------:R-:W-:Y:S01]  /*6270*/  HADD2.F32 R0, -RZ, R76.H1_H1 ;  /* 0x3000004cff007230 */ /* 0x000fe20000004100 */
[----:B------:R-:W-:Y:S01]  /*6280*/  F2FP.RELU.F16.F32.PACK_AB R11, R19, R14 ;  /* 0x0000000e130b723e */ /* 0x000fe200000008ff */
[--C-:B------:R-:W-:Y:S02]  /*6290*/  HADD2.F32 R3, -RZ, R77.reuse.H0_H0 ;  /* 0x2000004dff037230 */ /* 0x100fe40000004100 */
[C---:B------:R-:W-:Y:S01]  /*62a0*/  FFMA R24, R49.reuse, R2, R24 ;  /* 0x0000000231187223 */ /* 0x040fe20000000018 */
[--C-:B------:R-:W-:Y:S02]  /*62b0*/  HADD2.F32 R2, -RZ, R78.reuse.H0_H0 ;  /* 0x2000004eff027230 */ /* 0x100fe40000004100 */
[C---:B------:R-:W-:Y:S01]  /*62c0*/  FFMA R25, R49.reuse, R0, R25 ;  /* 0x0000000031197223 */ /* 0x040fe20000000019 */
[----:B------:R1:W-:Y:S01]  /*62d0*/  STS.128 [R103+0x10], R8 ;  /* 0x0000100867007388 */ /* 0x0003e20000000c00 */
[----:B------:R-:W-:Y:S02]  /*62e0*/  HADD2.F32 R0, -RZ, R77.H1_H1 ;  /* 0x3000004dff007230 */ /* 0x000fe40000004100 */
[----:B------:R-:W-:Y:S01]  /*62f0*/  FFMA R26, R49, R3, R26 ;  /* 0x00000003311a7223 */ /* 0x000fe2000000001a */
[----:B------:R-:W-:Y:S01]  /*6300*/  HADD2.F32 R3, -RZ, R78.H1_H1 ;  /* 0x3000004eff037230 */ /* 0x000fe20000004100 */
[----:B------:R-:W-:Y:S01]  /*6310*/  F2FP.RELU.F16.F32.PACK_AB R16, R17, R16 ;  /* 0x000000101110723e */ /* 0x000fe200000008ff */
[----:B------:R-:W-:Y:S01]  /*6320*/  HADD2.F32 R5, -RZ, R79.H1_H1 ;  /* 0x3000004fff057230 */ /* 0x000fe20000004100 */
[----:B------:R-:W-:Y:S01]  /*6330*/  F2FP.RELU.F16.F32.PACK_AB R17, R23, R18 ;  /* 0x000000121711723e */ /* 0x000fe200000008ff */
[----:B------:R-:W-:Y:S01]  /*6340*/  FFMA R31, R49, R0, R31 ;  /* 0x00000000311f7223 */ /* 0x000fe2000000001f */
[----:B------:R-:W-:Y:S01]  /*6350*/  FMUL R35, R47, R35 ;  /* 0x000000232f237220 */ /* 0x000fe20000400000 */
[----:B------:R-:W-:Y:S01]  /*6360*/  F2FP.RELU.F16.F32.PACK_AB R18, R21, R20 ;  /* 0x000000141512723e */ /* 0x000fe200000008ff */
[----:B------:R-:W-:Y:S01]  /*6370*/  FFMA R28, R49, R2, R28 ;  /* 0x00000002311c7223 */ /* 0x000fe2000000001c */
[----:B------:R-:W-:Y:S01]  /*6380*/  F2FP.RELU.F16.F32.PACK_AB R19, R27, R22 ;  /* 0x000000161b13723e */ /* 0x000fe200000008ff */
[C---:B------:R-:W-:Y:S01]  /*6390*/  FFMA R29, R49.reuse, R3, R29 ;  /* 0x00000003311d7223 */ /* 0x040fe2000000001d */
[C---:B------:R-:W-:Y:S01]  /*63a0*/  FFMA R30, R49.reuse, R4, R30 ;  /* 0x00000004311e7223 */ /* 0x040fe2000000001e */
[----:B------:R-:W-:Y:S01]  /*63b0*/  FFMA R35, R49, R5, R35 ;  /* 0x0000000531237223 */ /* 0x000fe20000000023 */
[----:B------:R-:W-:Y:S01]  /*63c0*/  F2FP.RELU.F16.F32.PACK_AB R24, R25, R24 ;  /* 0x000000181918723e */ /* 0x000fe200000008ff */
[----:B------:R1:W-:Y:S01]  /*63d0*/  STS.128 [R102+0x20], R16 ;  /* 0x0000201066007388 */ /* 0x0003e20000000c00 */
[----:B------:R-:W-:Y:S02]  /*63e0*/  F2FP.RELU.F16.F32.PACK_AB R25, R31, R26 ;  /* 0x0000001a1f19723e */ /* 0x000fe400000008ff */
[----:B------:R-:W-:Y:S02]  /*63f0*/  F2FP.RELU.F16.F32.PACK_AB R26, R29, R28 ;  /* 0x0000001c1d1a723e */ /* 0x000fe400000008ff */
[----:B------:R-:W-:Y:S05]  /*6400*/  F2FP.RELU.F16.F32.PACK_AB R27, R35, R30 ;  /* 0x0000001e231b723e */ /* 0x000fea00000008ff */
[----:B------:R1:W-:Y:S01]  /*6410*/  STS.128 [R110+0x30], R24 ;  /* 0x000030186e007388 */ /* 0x0003e20000000c00 */
[----:B------:R-:W-:Y:S01]  /*6420*/  @!PT LDS RZ, [RZ] ;  /* 0x00000000fffff984 */ /* 0x000fe20000000800 */
[----:B------:R-:W-:Y:S01]  /*6430*/  @!PT LDS RZ, [RZ] ;  /* 0x00000000fffff984 */ /* 0x000fe20000000800 */
[----:B------:R-:W-:Y:S01]  /*6440*/  @!PT LDS RZ, [RZ] ;  /* 0x00000000fffff984 */ /* 0x000fe20000000800 */
[----:B------:R-:W-:Y:S01]  /*6450*/  @!PT LDS RZ, [RZ] ;  /* 0x00000000fffff984 */ /* 0x000fe20000000800 */
[----:B------:R2:W-:Y:S07]  /*6460*/  MEMBAR.ALL.CTA ;  /* 0x0000000000007992 */ /* 0x0005ee0000008000 */
[----:B--2---:R-:W2:Y:S02]  /*6470*/  FENCE.VIEW.ASYNC.S ;  /* 0x00000000000073c6 */ /* 0x004ea40000000000 */
[----:B--2---:R-:W-:Y:S06]  /*6480*/  BAR.SYNC.DEFER_BLOCKING 0x1, 0x80 ;  /* 0x0042000000007b1d */ /* 0x004fec0000010000 */
[----:B------:R-:W-:Y:S05]  /*6490*/  @P0 BRA `(.L_x_102) ;  /* 0x0000000000280947 */ /* 0x000fea0003800000 */
[----:B------:R-:W-:Y:S02]  /*64a0*/  UIADD3 UR4, UPT, UPT, UR46, 0x200, URZ ;  /* 0x000002002e047890 */ /* 0x000fe4000fffe0ff */
[----:B------:R-:W-:Y:S01]  /*64b0*/  UIADD3 UR6, UP0, UPT, UR50, 0x680, URZ ;  /* 0x0000068032067890 */ /* 0x000fe2000ff1e0ff */
[----:B------:R-:W-:Y:S03]  /*64c0*/  UMOV UR43, UR36 ;  /* 0x00000024002b7c82 */ /* 0x000fe60008000000 */
[----:B------:R-:W-:Y:S01]  /*64d0*/  MOV R97, UR4 ;  /* 0x0000000400617c02 */ /* 0x000fe20008000f00 */
[----:B------:R-:W-:Y:S03]  /*64e0*/  UIADD3.X UR7, UPT, UPT, URZ, UR51, URZ, UP0, !UPT ;  /* 0x00000033ff077290 */ /* 0x000fe600087fe4ff */
[----:B------:R-:W-:Y:S11]  /*64f0*/  R2UR UR40, R97 ;  /* 0x00000000612872ca */ /* 0x000ff600000e0000 */
[----:B------:R-:W-:Y:S02]  /*6500*/  @!UPT UIADD3 URZ, UPT, UPT, URZ, URZ, URZ ;  /* 0x000000fffffff290 */ /* 0x000fe4000fffe0ff */
[----:B------:R2:W-:Y:S01]  /*6510*/  UTMASTG.3D [UR40], [UR6] ;  /* 0x00000028060073b5 */ /* 0x0005e20008010000 */
[----:B------:R0:W-:Y:S01]  /*6520*/  UTMACMDFLUSH ;  /* 0x00000000000079b7 */ /* 0x0001e20000000000 */
[----:B--2---:R-:W-:Y:S04]  /*6530*/  DEPBAR.LE SB0, 0x1 ;  /* 0x000080400000791a */ /* 0x004fe80000000000 */
.L_x_102:
[----:B------:R-:W-:Y:S05]  /*6540*/  BSYNC.RECONVERGENT B0 ;  /* 0x0000000000007941 */ /* 0x000fea0003800200 */
.L_x_101:
[----:B------:R-:W-:Y:S01]  /*6550*/  BAR.SYNC.DEFER_BLOCKING 0x1, 0x80 ;  /* 0x0042000000007b1d */ /* 0x000fe20000010000 */
[----:B------:R-:W-:Y:S01]  /*6560*/  ISETP.NE.AND P1, PT, R111, RZ, PT ;  /* 0x000000ff6f00720c */ /* 0x000fe20003f25270 */
[----:B------:R-:W-:Y:S01]  /*6570*/  UISETP.NE.AND UP0, UPT, UR47, URZ, UPT ;  /* 0x000000ff2f00728c */ /* 0x000fe2000bf05270 */
[----:B------:R-:W-:Y:S11]  /*6580*/  LEA R2, R65, UR46, 0x3 ;  /* 0x0000002e41027c11 */ /* 0x000ff6000f8e18ff */
[----:B------:R-:W-:Y:S01]  /*6590*/  @!P1 SHF.L.U32 R3, R101, 0x1f, RZ ;  /* 0x0000001f65039819 */ /* 0x000fe200000006ff */
[----:B------:R-:W-:Y:S06]  /*65a0*/  BRA.U !UP0, `(.L_x_103) ;  /* 0x0000000108247547 */ /* 0x000fec000b800000 */
[----:B------:R-:W-:Y:S01]  /*65b0*/  IMAD.U32 R4, RZ, RZ, UR49 ;  /* 0x00000031ff047e24 */ /* 0x000fe2000f8e00ff */
[----:B------:R-:W-:Y:S01]  /*65c0*/  MOV R0, UR37 ;  /* 0x0000002500007c02 */ /* 0x000fe20008000f00 */
[----:B------:R-:W-:Y:S03]  /*65d0*/  UIADD3 UR49, UPT, UPT, UR49, 0x1, URZ ;  /* 0x0000000131317890 */ /* 0x000fe6000fffe0ff */
[----:B------:R-:W-:Y:S01]  /*65e0*/  @!P1 LEA R4, R4, UR46, 0x3 ;  /* 0x0000002e04049c11 */ /* 0x000fe2000f8e18ff */
[----:B------:R-:W-:Y:S04]  /*65f0*/  UISETP.NE.AND UP0, UPT, UR49, 0x4, UPT ;  /* 0x000000043100788c */ /* 0x000fe8000bf05270 */
[----:B------:R-:W-:Y:S01]  /*6600*/  @!P1 VIADD R4, R4, 0x80 ;  /* 0x0000008004049836 */ /* 0x000fe20000000000 */
[----:B------:R-:W-:Y:S04]  /*6610*/  USEL UR49, UR49, URZ, UP0 ;  /* 0x000000ff31317287 */ /* 0x000fe80008000000 */
[----:B------:R-:W-:Y:S04]  /*6620*/  @!P1 PRMT R0, R0, 0x654, R4 ;  /* 0x0000065400009816 */ /* 0x000fe80000000004 */
[----:B------:R2:W-:Y:S04]  /*6630*/  @!P1 SYNCS.ARRIVE.TRANS64.RED.A1T0 RZ, [R0+URZ], RZ ;  /* 0x000000ff00ff99a7 */ /* 0x0005e800081004ff */
.L_x_103:
[----:B------:R-:W3:Y:S01]  /*6640*/  @!P1 SYNCS.PHASECHK.TRANS64.TRYWAIT P0, [R2+URZ+0x60], R3 ;  /* 0x00006003020095a7 */ /* 0x000ee200080011ff */
[----:B------:R-:W-:Y:S01]  /*6650*/  BSSY B1, `(.L_x_104) ;  /* 0x0000016000017945 */ /* 0x000fe20003800000 */
[----:B---3--:R-:W-:Y:S03]  /*6660*/  @!P1 SEL R66, RZ, 0x1, !P0 ;  /* 0x00000001ff429807 */ /* 0x008fe60004000000 */
[----:B------:R-:W-:Y:S05]  /*6670*/  @P1 BRA `(.L_x_105) ;  /* 0x00000000004c1947 */ /* 0x000fea0003800000 */
[----:B------:R-:W-:Y:S01]  /*6680*/  ISETP.NE.AND P0, PT, R66, RZ, PT ;  /* 0x000000ff4200720c */ /* 0x000fe20003f05270 */
[----:B------:R-:W-:Y:S01]  /*6690*/  BSSY B0, `(.L_x_106) ;  /* 0x000000b000007945 */ /* 0x000fe20003800000 */
[----:B------:R-:W-:Y:S11]  /*66a0*/  ISETP.NE.AND P1, PT, R67, RZ, PT ;  /* 0x000000ff4300720c */ /* 0x000ff60003f25270 */
[----:B------:R-:W-:Y:S02]  /*66b0*/  @!UPT UIADD3 URZ, UPT, UPT, URZ, URZ, URZ ;  /* 0x000000fffffff290 */ /* 0x000fe4000fffe0ff */
[C---:B------:R-:W-:Y:S01]  /*66c0*/  @P1 IMAD R6, R65.reuse, 0x2000, R104 ;  /* 0x0000200041061824 */ /* 0x040fe200078e0268 */
[C---:B------:R-:W-:Y:S01]  /*66d0*/  @P1 LEA R4, R65.reuse, R102, 0xd ;  /* 0x0000006641041211 */ /* 0x040fe200078e68ff */
[C---:B------:R-:W-:Y:S02]  /*66e0*/  @P1 IMAD R5, R65.reuse, 0x2000, R103 ;  /* 0x0000200041051824 */ /* 0x040fe400078e0267 */
[----:B------:R-:W-:Y:S01]  /*66f0*/  @P1 IMAD R3, R65, 0x2000, R110 ;  /* 0x0000200041031824 */ /* 0x000fe200078e026e */
[----:B------:R-:W-:Y:S06]  /*6700*/  @P0 BRA `(.L_x_107) ;  /* 0x00000000000c0947 */ /* 0x000fec0003800000 */
[----:B--2---:R-:W-:Y:S04]  /*6710*/  SHF.L.U32 R0, R101, 0x1f, RZ ;  /* 0x0000001f65007819 */ /* 0x004fe800000006ff */
[----:B------:R-:W2:Y:S02]  /*6720*/  SYNCS.PHASECHK.TRANS64.TRYWAIT P0, [R2+URZ+0x60], R0 ;  /* 0x00006000020075a7 */ /* 0x000ea400080011ff */
[----:B--2---:R-:W-:Y:S05]  /*6730*/  @!P0 BRA `(.L_x_108) ;  /* 0x0000003000948947 */ /* 0x004fea0003800000 */
.L_x_107:
[----:B------:R-:W-:Y:S05]  /*6740*/  BSYNC B0 ;  /* 0x0000000000007941 */ /* 0x000fea0003800000 */
.L_x_106:
[----:B------:R-:W-:Y:S02]  /*6750*/  ISETP.NE.AND P0, PT, R67, RZ, PT ;  /* 0x000000ff4300720c */ /* 0x000fe40003f05270 */
[----:B------:R-:W-:Y:S11]  /*6760*/  IADD3 R65, PT, PT, R65, 0x1, RZ ;  /* 0x0000000141417810 */ /* 0x000ff60007ffe0ff */
[----:B------:R3:W1:Y:S04]  /*6770*/  @P0 LDS.128 R56, [R6] ;  /* 0x0000000006380984 */ /* 0x0006680000000c00 */
[----:B------:R3:W1:Y:S04]  /*6780*/  @P0 LDS.128 R60, [R5+0x10] ;  /* 0x00001000053c0984 */ /* 0x0006680000000c00 */
[----:B------:R3:W1:Y:S04]  /*6790*/  @P0 LDS.128 R68, [R4+0x20] ;  /* 0x0000200004440984 */ /* 0x0006680000000c00 */
[----:B------:R3:W1:Y:S02]  /*67a0*/  @P0 LDS.128 R76, [R3+0x30] ;  /* 0x00003000034c0984 */ /* 0x0006640000000c00 */
.L_x_105:
[----:B------:R-:W-:Y:S05]  /*67b0*/  BSYNC B1 ;  /* 0x0000000000017941 */ /* 0x000fea0003800000 */
.L_x_104:
[----:B--2---:R-:W-:Y:S05]  /*67c0*/  VIADD R0, R48, 0x20 ;  /* 0x0000002030007836 */ /* 0x004fea0000000000 */
[----:B------:R-:W-:Y:S04]  /*67d0*/  SHF.R.U32.HI R0, RZ, 0x15, R0 ;  /* 0x00000015ff007819 */ /* 0x000fe80000011600 */
[----:B------:R-:W-:Y:S11]  /*67e0*/  LOP3.LUT P0, RZ, R0, 0x3, R96, 0x48, !PT ;  /* 0x0000000300ff7812 */ /* 0x000ff60007804860 */
[----:B------:R-:W-:Y:S02]  /*67f0*/  @!UPT UIADD3 URZ, UPT, UPT, URZ, URZ, URZ ;  /* 0x000000fffffff290 */ /* 0x000fe4000fffe0ff */
[----:B------:R-:W-:Y:S05]  /*6800*/  @!P0 BRA `(.L_x_109) ;  /* 0x0000000000408947 */ /* 0x000fea0003800000 */
[----:B------:R-:W2:Y:S01]  /*6810*/  LDCU.64 UR8, c[0x4][0x70] ;  /* 0x01000e00ff0877ac */ /* 0x000ea20008000a00 */
[----:B---3--:R-:W-:Y:S01]  /*6820*/  MOV R3, 0x0 ;  /* 0x0000000000037802 */ /* 0x008fe20000000f00 */
[----:B------:R-:W-:Y:S02]  /*6830*/  HFMA2 R12, -RZ, RZ, 0, 5.9604644775390625e-08 ;  /* 0x00000001ff0c7431 */ /* 0x000fe400000001ff */
[----:B-1----:R-:W-:Y:S02]  /*6840*/  IMAD.MOV.U32 R8, RZ, RZ, 0x192 ;  /* 0x00000192ff087424 */ /* 0x002fe400078e00ff */
[----:B------:R-:W-:Y:S01]  /*6850*/  IMAD.MOV.U32 R13, RZ, RZ, RZ ;  /* 0x000000ffff0d7224 */ /* 0x000fe200078e00ff */
[----:B------:R-:W1:Y:S01]  /*6860*/  LDCU.64 UR6, c[0x4][0x78] ;  /* 0x01000f00ff0677ac */ /* 0x000e620008000a00 */
[----:B------:R-:W3:Y:S01]  /*6870*/  LDC.64 R2, c[0x4][R3] ;  /* 0x0100000003027b82 */ /* 0x000ee20000000a00 */
[----:B------:R-:W5:Y:S01]  /*6880*/  LDCU.64 UR4, c[0x4][0x10] ;  /* 0x01000200ff0477ac */ /* 0x000f620008000a00 */
[----:B--2---:R-:W-:Y:S01]  /*6890*/  MOV R5, UR9 ;  /* 0x0000000900057c02 */ /* 0x004fe20008000f00 */
[----:B------:R-:W-:Y:S01]  /*68a0*/  IMAD.U32 R4, RZ, RZ, UR8 ;  /* 0x00000008ff047e24 */ /* 0x000fe2000f8e00ff */
[----:B-1----:R-:W-:Y:S01]  /*68b0*/  MOV R7, UR7 ;  /* 0x0000000700077c02 */ /* 0x002fe20008000f00 */
[----:B------:R-:W-:Y:S01]  /*68c0*/  IMAD.U32 R6, RZ, RZ, UR6 ;  /* 0x00000006ff067e24 */ /* 0x000fe2000f8e00ff */
[----:B-----5:R-:W-:Y:S01]  /*68d0*/  MOV R11, UR5 ;  /* 0x00000005000b7c02 */ /* 0x020fe20008000f00 */
[----:B------:R-:W-:Y:S02]  /*68e0*/  IMAD.U32 R10, RZ, RZ, UR4 ;  /* 0x00000004ff0a7e24 */ /* 0x000fe4000f8e00ff */
[----:B------:R-:W-:Y:S07]  /*68f0*/  LEPC R20, `(.L_x_109) ;  /* 0x000000001014794e */ /* 0x000fee0000000000 */
[----:B---34-:R-:W-:Y:S05]  /*6900*/  CALL.ABS.NOINC R2 ;  /* 0x0000000002007343 */ /* 0x018fea0003c00000 */
.L_x_109:
[----:B------:R-:W-:Y:S05]  /*6910*/  WARPSYNC.ALL ;  /* 0x0000000000007948 */ /* 0x000fea0003800000 */
[----:B------:R-:W-:Y:S01]  /*6920*/  R2UR UR4, R48 ;  /* 0x00000000300472ca */ /* 0x000fe200000e0000 */
[--C-:B-1-3--:R-:W-:Y:S01]  /*6930*/  HADD2.F32 R3, -RZ, R56.reuse.H0_H0 ;  /* 0x20000038ff037230 */ /* 0x10afe20000004100 */
[----:B------:R-:W-:Y:S01]  /*6940*/  ISETP.NE.AND P6, PT, R111, RZ, PT ;  /* 0x000000ff6f00720c */ /* 0x000fe20003fc5270 */
[--C-:B------:R-:W-:Y:S01]  /*6950*/  HADD2.F32 R51, -RZ, R57.reuse.H1_H1 ;  /* 0x30000039ff337230 */ /* 0x100fe20000004100 */
[----:B------:R-:W-:Y:S01]  /*6960*/  MOV R50, UR49 ;  /* 0x0000003100327c02 */ /* 0x000fe20008000f00 */
[----:B------:R-:W-:Y:S01]  /*6970*/  BSSY.RECONVERGENT B0, `(.L_x_110) ;  /* 0x000008c000007945 */ /* 0x000fe20003800200 */
[----:B------:R-:W-:Y:S02]  /*6980*/  MOV R72, UR37 ;  /* 0x0000002500487c02 */ /* 0x000fe40008000f00 */
[----:B------:R-:W-:Y:S05]  /*6990*/  ISETP.NE.AND P0, PT, R106, RZ, PT ;  /* 0x000000ff6a00720c */ /* 0x000fea0003f05270 */
[----:B------:R-:W1:Y:S02]  /*69a0*/  LDTM.x32 R4, tmem[UR4+0x20] ;  /* 0x00002004000479ee */ /* 0x000e6400082c0000 */
[----:B------:R-:W-:Y:S04]  /*69b0*/  @!P6 LEA R50, R50, UR46, 0x3 ;  /* 0x0000002e3232ec11 */ /* 0x000fe8000f8e18ff */
[----:B------:R-:W-:Y:S04]  /*69c0*/  @!P6 IADD3 R50, PT, PT, R50, 0x80, RZ ;  /* 0x000000803232e810 */ /* 0x000fe80007ffe0ff */
[----:B------:R-:W-:Y:S01]  /*69d0*/  @!P6 PRMT R72, R72, 0x654, R50 ;  /* 0x000006544848e816 */ /* 0x000fe20000000032 */
[----:B------:R-:W-:Y:S02]  /*69e0*/  HADD2.F32 R50, -RZ, R57.H0_H0 ;  /* 0x20000039ff327230 */ /* 0x000fe40000004100 */
[C---:B-1----:R-:W-:Y:S01]  /*69f0*/  FMUL R0, R47.reuse, R4 ;  /* 0x000000042f007220 */ /* 0x042fe20000400000 */
[----:B------:R-:W-:Y:S02]  /*6a00*/  HADD2.F32 R4, -RZ, R56.H1_H1 ;  /* 0x30000038ff047230 */ /* 0x000fe40000004100 */
[C---:B------:R-:W-:Y:S01]  /*6a10*/  FMUL R2, R47.reuse, R5 ;  /* 0x000000052f027220 */ /* 0x040fe20000400000 */
[----:B------:R-:W-:Y:S01]  /*6a20*/  FMUL R7, R47, R7 ;  /* 0x000000072f077220 */ /* 0x000fe20000400000 */
[----:B------:R-:W-:Y:S01]  /*6a30*/  FFMA R0, R49, R3, R0 ;  /* 0x0000000331007223 */ /* 0x000fe20000000000 */
[----:B------:R-:W-:Y:S01]  /*6a40*/  FMUL R3, R47, R6 ;  /* 0x000000062f037220 */ /* 0x000fe20000400000 */
[----:B------:R-:W-:Y:S01]  /*6a50*/  FFMA R2, R49, R4, R2 ;  /* 0x0000000431027223 */ /* 0x000fe20000000002 */
[C---:B------:R-:W-:Y:S01]  /*6a60*/  FMUL R4, R47.reuse, R8 ;  /* 0x000000082f047220 */ /* 0x040fe20000400000 */
[----:B------:R-:W-:Y:S01]  /*6a70*/  FMUL R8, R47, R12 ;  /* 0x0000000c2f087220 */ /* 0x000fe20000400000 */
[----:B------:R-:W-:Y:S01]  /*6a80*/  FFMA R3, R49, R50, R3 ;  /* 0x0000003231037223 */ /* 0x000fe20000000003 */
[C---:B------:R-:W-:Y:S01]  /*6a90*/  FMUL R12, R47.reuse, R16 ;  /* 0x000000102f0c7220 */ /* 0x040fe20000400000 */
[C---:B------:R-:W-:Y:S01]  /*6aa0*/  FMUL R16, R47.reuse, R20 ;  /* 0x000000142f107220 */ /* 0x040fe20000400000 */
[C---:B------:R-:W-:Y:S01]  /*6ab0*/  FMUL R20, R47.reuse, R24 ;  /* 0x000000182f147220 */ /* 0x040fe20000400000 */
[C---:B------:R-:W-:Y:S01]  /*6ac0*/  FMUL R24, R47.reuse, R28 ;  /* 0x0000001c2f187220 */ /* 0x040fe20000400000 */
[C---:B------:R-:W-:Y:S01]  /*6ad0*/  FMUL R28, R47.reuse, R32 ;  /* 0x000000202f1c7220 */ /* 0x040fe20000400000 */
[--C-:B------:R-:W-:Y:S01]  /*6ae0*/  HADD2.F32 R32, -RZ, R58.reuse.H0_H0 ;  /* 0x2000003aff207230 */ /* 0x100fe20000004100 */
[----:B------:R-:W-:Y:S01]  /*6af0*/  F2FP.RELU.F16.F32.PACK_AB R52, R2, R0 ;  /* 0x000000000234723e */ /* 0x000fe200000008ff */
[----:B------:R-:W-:Y:S02]  /*6b00*/  HADD2.F32 R0, -RZ, R58.H1_H1 ;  /* 0x3000003aff007230 */ /* 0x000fe40000004100 */
[----:B------:R-:W-:Y:S01]  /*6b10*/  FMUL R5, R47, R9 ;  /* 0x000000092f057220 */ /* 0x000fe20000400000 */
[--C-:B------:R-:W-:Y:S02]  /*6b20*/  HADD2.F32 R2, -RZ, R59.reuse.H0_H0 ;  /* 0x2000003bff027230 */ /* 0x100fe40000004100 */
[C---:B------:R-:W-:Y:S01]  /*6b30*/  FFMA R7, R49.reuse, R51, R7 ;  /* 0x0000003331077223 */ /* 0x040fe20000000007 */
[C---:B------:R-:W-:Y:S01]  /*6b40*/  FFMA R4, R49.reuse, R32, R4 ;  /* 0x0000002031047223 */ /* 0x040fe20000000004 */
[----:B------:R-:W-:Y:S02]  /*6b50*/  HADD2.F32 R32, -RZ, R59.H1_H1 ;  /* 0x3000003bff207230 */ /* 0x000fe40000004100 */
[----:B------:R-:W-:Y:S01]  /*6b60*/  FFMA R5, R49, R0, R5 ;  /* 0x0000000031057223 */ /* 0x000fe20000000005 */
[--C-:B------:R-:W-:Y:S01]  /*6b70*/  HADD2.F32 R0, -RZ, R60.reuse.H0_H0 ;  /* 0x2000003cff007230 */ /* 0x100fe20000004100 */
[----:B------:R-:W-:Y:S01]  /*6b80*/  F2FP.RELU.F16.F32.PACK_AB R53, R7, R3 ;  /* 0x000000030735723e */ /* 0x000fe200000008ff */
[----:B------:R-:W-:Y:S01]  /*6b90*/  FMUL R6, R47, R10 ;  /* 0x0000000a2f067220 */ /* 0x000fe20000400000 */
[--C-:B------:R-:W-:Y:S01]  /*6ba0*/  HADD2.F32 R3, -RZ, R61.reuse.H0_H0 ;  /* 0x2000003dff037230 */ /* 0x100fe20000004100 */
[----:B------:R-:W-:Y:S01]  /*6bb0*/  F2FP.RELU.F16.F32.PACK_AB R54, R5, R4 ;  /* 0x000000040536723e */ /* 0x000fe200000008ff */
[----:B------:R-:W-:Y:S01]  /*6bc0*/  FMUL R11, R47, R11 ;  /* 0x0000000b2f0b7220 */ /* 0x000fe20000400000 */
[----:B------:R-:W-:Y:S01]  /*6bd0*/  FFMA R6, R49, R2, R6 ;  /* 0x0000000231067223 */ /* 0x000fe20000000006 */
[----:B------:R-:W-:Y:S02]  /*6be0*/  HADD2.F32 R2, -RZ, R60.H1_H1 ;  /* 0x3000003cff027230 */ /* 0x000fe40000004100 */
[----:B------:R-:W-:Y:S01]  /*6bf0*/  FMUL R9, R47, R13 ;  /* 0x0000000d2f097220 */ /* 0x000fe20000400000 */
[C---:B------:R-:W-:Y:S01]  /*6c00*/  FFMA R11, R49.reuse, R32, R11 ;  /* 0x00000020310b7223 */ /* 0x040fe2000000000b */
[----:B------:R-:W-:Y:S01]  /*6c10*/  FFMA R8, R49, R0, R8 ;  /* 0x0000000031087223 */ /* 0x000fe20000000008 */
[C---:B------:R-:W-:Y:S01]  /*6c20*/  FMUL R10, R47.reuse, R14 ;  /* 0x0000000e2f0a7220 */ /* 0x040fe20000400000 */
[----:B------:R-:W-:Y:S02]  /*6c30*/  HADD2.F32 R0, -RZ, R61.H1_H1 ;  /* 0x3000003dff007230 */ /* 0x000fe40000004100 */
[----:B------:R-:W-:Y:S01]  /*6c40*/  FMUL R15, R47, R15 ;  /* 0x0000000f2f0f7220 */ /* 0x000fe20000400000 */
[C---:B------:R-:W-:Y:S01]  /*6c50*/  FFMA R9, R49.reuse, R2, R9 ;  /* 0x0000000231097223 */ /* 0x040fe20000000009 */
[C---:B------:R-:W-:Y:S01]  /*6c60*/  FFMA R10, R49.reuse, R3, R10 ;  /* 0x00000003310a7223 */ /* 0x040fe2000000000a */
[--C-:B------:R-:W-:Y:S02]  /*6c70*/  HADD2.F32 R2, -RZ, R62.reuse.H0_H0 ;  /* 0x2000003eff027230 */ /* 0x100fe40000004100 */
[----:B------:R-:W-:Y:S01]  /*6c80*/  FFMA R15, R49, R0, R15 ;  /* 0x00000000310f7223 */ /* 0x000fe2000000000f */
[----:B------:R-:W-:Y:S02]  /*6c90*/  HADD2.F32 R3, -RZ, R62.H1_H1 ;  /* 0x3000003eff037230 */ /* 0x000fe40000004100 */
[C---:B------:R-:W-:Y:S01]  /*6ca0*/  FMUL R13, R47.reuse, R17 ;  /* 0x000000112f0d7220 */ /* 0x040fe20000400000 */
[--C-:B------:R-:W-:Y:S02]  /*6cb0*/  HADD2.F32 R0, -RZ, R63.reuse.H0_H0 ;  /* 0x2000003fff007230 */ /* 0x100fe40000004100 */
[----:B------:R-:W-:Y:S01]  /*6cc0*/  FMUL R14, R47, R18 ;  /* 0x000000122f0e7220 */ /* 0x000fe20000400000 */
[C---:B------:R-:W-:Y:S01]  /*6cd0*/  FFMA R12, R49.reuse, R2, R12 ;  /* 0x00000002310c7223 */ /* 0x040fe2000000000c */
[C---:B------:R-:W-:Y:S01]  /*6ce0*/  FFMA R13, R49.reuse, R3, R13 ;  /* 0x00000003310d7223 */ /* 0x040fe2000000000d */
[----:B------:R-:W-:Y:S02]  /*6cf0*/  HADD2.F32 R2, -RZ, R63.H1_H1 ;  /* 0x3000003fff027230 */ /* 0x000fe40000004100 */
[----:B------:R-:W-:Y:S01]  /*6d00*/  FFMA R14, R49, R0, R14 ;  /* 0x00000000310e7223 */ /* 0x000fe2000000000e */
[C---:B------:R-:W-:Y:S01]  /*6d10*/  FMUL R19, R47.reuse, R19 ;  /* 0x000000132f137220 */ /* 0x040fe20000400000 */
[--C-:B------:R-:W-:Y:S02]  /*6d20*/  HADD2.F32 R0, -RZ, R68.reuse.H0_H0 ;  /* 0x20000044ff007230 */ /* 0x100fe40000004100 */
[----:B------:R-:W-:Y:S01]  /*6d30*/  FMUL R17, R47, R21 ;  /* 0x000000152f117220 */ /* 0x000fe20000400000 */
[--C-:B------:R-:W-:Y:S02]  /*6d40*/  HADD2.F32 R3, -RZ, R69.reuse.H0_H0 ;  /* 0x20000045ff037230 */ /* 0x100fe40000004100 */
[C---:B------:R-:W-:Y:S01]  /*6d50*/  FFMA R19, R49.reuse, R2, R19 ;  /* 0x0000000231137223 */ /* 0x040fe20000000013 */
[----:B------:R-:W-:Y:S02]  /*6d60*/  HADD2.F32 R2, -RZ, R68.H1_H1 ;  /* 0x30000044ff027230 */ /* 0x000fe40000004100 */
        /* <DEDUP_REMOVED lines=9> */
[----:B------:R-:W-:Y:S01]  /*6e00*/  FMUL R21, R47, R25 ;  /* 0x000000192f157220 */ /* 0x000fe20000400000 */
[----:B------:R-:W-:Y:S01]  /*6e10*/  F2FP.RELU.F16.F32.PACK_AB R55, R11, R6 ;  /* 0x000000060b37723e */ /* 0x000fe200000008ff */
[--C-:B------:R-:W-:Y:S02]  /*6e20*/  HADD2.F32 R3, -RZ, R71.reuse.H0_H0 ;  /* 0x20000047ff037230 */ /* 0x100fe40000004100 */
[----:B------:R-:W-:Y:S01]  /*6e30*/  FMUL R22, R47, R26 ;  /* 0x0000001a2f167220 */ /* 0x000fe20000400000 */
[C---:B------:R-:W-:Y:S01]  /*6e40*/  FFMA R20, R49.reuse, R2, R20 ;  /* 0x0000000231147223 */ /* 0x040fe20000000014 */
[C---:B------:R-:W-:Y:S01]  /*6e50*/  FFMA R21, R49.reuse, R0, R21 ;  /* 0x0000000031157223 */ /* 0x040fe20000000015 */
[----:B------:R1:W-:Y:S01]  /*6e60*/  STS.128 [R104+0x2000], R52 ;  /* 0x0020003468007388 */ /* 0x0003e20000000c00 */
[----:B------:R-:W-:Y:S02]  /*6e70*/  HADD2.F32 R0, -RZ, R71.H1_H1 ;  /* 0x30000047ff007230 */ /* 0x000fe40000004100 */
[----:B------:R-:W-:Y:S01]  /*6e80*/  FFMA R22, R49, R3, R22 ;  /* 0x0000000331167223 */ /* 0x000fe20000000016 */
[----:B------:R-:W-:Y:S01]  /*6e90*/  FMUL R27, R47, R27 ;  /* 0x0000001b2f1b7220 */ /* 0x000fe20000400000 */
[--C-:B------:R-:W-:Y:S01]  /*6ea0*/  HADD2.F32 R2, -RZ, R76.reuse.H0_H0 ;  /* 0x2000004cff027230 */ /* 0x100fe20000004100 */
[----:B------:R-:W-:Y:S01]  /*6eb0*/  F2FP.RELU.F16.F32.PACK_AB R8, R9, R8 ;  /* 0x000000080908723e */ /* 0x000fe200000008ff */
[----:B------:R-:W-:Y:S01]  /*6ec0*/  HADD2.F32 R3, -RZ, R76.H1_H1 ;  /* 0x3000004cff037230 */ /* 0x000fe20000004100 */
[----:B------:R-:W-:Y:S01]  /*6ed0*/  F2FP.RELU.F16.F32.PACK_AB R9, R15, R10 ;  /* 0x0000000a0f09723e */ /* 0x000fe200000008ff */
[----:B------:R-:W-:Y:S01]  /*6ee0*/  FMUL R25, R47, R29 ;  /* 0x0000001d2f197220 */ /* 0x000fe20000400000 */
[--C-:B------:R-:W-:Y:S01]  /*6ef0*/  HADD2.F32 R4, -RZ, R77.reuse.H0_H0 ;  /* 0x2000004dff047230 */ /* 0x100fe20000004100 */
[----:B------:R-:W-:Y:S01]  /*6f00*/  F2FP.RELU.F16.F32.PACK_AB R10, R13, R12 ;  /* 0x0000000c0d0a723e */ /* 0x000fe200000008ff */
[----:B------:R-:W-:Y:S01]  /*6f10*/  FMUL R26, R47, R30 ;  /* 0x0000001e2f1a7220 */ /* 0x000fe20000400000 */
[----:B------:R-:W-:Y:S01]  /*6f20*/  F2FP.RELU.F16.F32.PACK_AB R11, R19, R14 ;  /* 0x0000000e130b723e */ /* 0x000fe200000008ff */
[C---:B------:R-:W-:Y:S01]  /*6f30*/  FFMA R27, R49.reuse, R0, R27 ;  /* 0x00000000311b7223 */ /* 0x040fe2000000001b */
[C---:B------:R-:W-:Y:S01]  /*6f40*/  FFMA R24, R49.reuse, R2, R24 ;  /* 0x0000000231187223 */ /* 0x040fe20000000018 */
[----:B------:R-:W-:Y:S02]  /*6f50*/  HADD2.F32 R0, -RZ, R77.H1_H1 ;  /* 0x3000004dff007230 */ /* 0x000fe40000004100 */
[----:B------:R-:W-:Y:S01]  /*6f60*/  FFMA R25, R49, R3, R25 ;  /* 0x0000000331197223 */ /* 0x000fe20000000019 */
[----:B------:R1:W-:Y:S01]  /*6f70*/  STS.128 [R103+0x2010], R8 ;  /* 0x0020100867007388 */ /* 0x0003e20000000c00 */
[----:B------:R-:W-:Y:S01]  /*6f80*/  FMUL R31, R47, R31 ;  /* 0x0000001f2f1f7220 */ /* 0x000fe20000400000 */
[--C-:B------:R-:W-:Y:S02]  /*6f90*/  HADD2.F32 R2, -RZ, R78.reuse.H0_H0 ;  /* 0x2000004eff027230 */ /* 0x100fe40000004100 */
[----:B------:R-:W-:Y:S01]  /*6fa0*/  FFMA R26, R49, R4, R26 ;  /* 0x00000004311a7223 */ /* 0x000fe2000000001a */
[----:B------:R-:W-:Y:S02]  /*6fb0*/  HADD2.F32 R3, -RZ, R78.H1_H1 ;  /* 0x3000004eff037230 */ /* 0x000fe40000004100 */
[----:B------:R-:W-:Y:S01]  /*6fc0*/  FMUL R29, R47, R33 ;  /* 0x000000212f1d7220 */ /* 0x000fe20000400000 */
[--C-:B------:R-:W-:Y:S01]  /*6fd0*/  HADD2.F32 R4, -RZ, R79.reuse.H0_H0 ;  /* 0x2000004fff047230 */ /* 0x100fe20000004100 */
[----:B------:R-:W-:Y:S01]  /*6fe0*/  F2FP.RELU.F16.F32.PACK_AB R16, R17, R16 ;  /* 0x000000101110723e */ /* 0x000fe200000008ff */
[----:B------:R-:W-:Y:S01]  /*6ff0*/  FMUL R30, R47, R34 ;  /* 0x000000222f1e7220 */ /* 0x000fe20000400000 */
        /* <DEDUP_REMOVED lines=14> */
[----:B------:R-:W-:Y:S02]  /*70e0*/  F2FP.RELU.F16.F32.PACK_AB R27, R35, R30 ;  /* 0x0000001e231b723e */ /* 0x000fe400000008ff */
[----:B------:R-:W-:Y:S02]  /*70f0*/  LEA R0, R65, UR46, 0x3 ;  /* 0x0000002e41007c11 */ /* 0x000fe4000f8e18ff */
[----:B------:R-:W-:Y:S01]  /*7100*/  @!P6 SHF.L.U32 R2, R101, 0x1f, RZ ;  /* 0x0000001f6502e819 */ /* 0x000fe200000006ff */
        /* <DEDUP_REMOVED lines=9> */
[----:B------:R-:W-:Y:S02]  /*71a0*/  UIADD3 UR8, UP0, UPT, UR50, 0x680, URZ ;  /* 0x0000068032087890 */ /* 0x000fe4000ff1e0ff */
[----:B------:R-:W-:Y:S02]  /*71b0*/  UIADD3 UR5, UPT, UPT, UR41, 0x20, URZ ;  /* 0x0000002029057890 */ /* 0x000fe4000fffe0ff */
[----:B------:R-:W-:Y:S02]  /*71c0*/  UIADD3 UR4, UPT, UPT, UR46, 0x2200, URZ ;  /* 0x000022002e047890 */ /* 0x000fe4000fffe0ff */
[----:B------:R-:W-:Y:S01]  /*71d0*/  UIADD3.X UR9, UPT, UPT, URZ, UR51, URZ, UP0, !UPT ;  /* 0x00000033ff097290 */ /* 0x000fe200087fe4ff */
[----:B------:R-:W-:Y:S01]  /*71e0*/  UMOV UR6, UR42 ;  /* 0x0000002a00067c82 */ /* 0x000fe20008000000 */
[----:B------:R-:W-:Y:S07]  /*71f0*/  UMOV UR7, UR36 ;  /* 0x0000002400077c82 */ /* 0x000fee0008000000 */
[----:B------:R2:W-:Y:S01]  /*7200*/  UTMASTG.3D [UR4], [UR8] ;  /* 0x00000004080073b5 */ /* 0x0005e20008010000 */
[----:B------:R0:W-:Y:S01]  /*7210*/  UTMACMDFLUSH ;  /* 0x00000000000079b7 */ /* 0x0001e20000000000 */
[----:B--2---:R-:W-:Y:S04]  /*7220*/  DEPBAR.LE SB0, 0x1 ;  /* 0x000080400000791a */ /* 0x004fe80000000000 */
.L_x_111:
[----:B------:R-:W-:Y:S05]  /*7230*/  BSYNC.RECONVERGENT B0 ;  /* 0x0000000000007941 */ /* 0x000fea0003800200 */
.L_x_110:
[----:B------:R-:W-:Y:S01]  /*7240*/  BAR.SYNC.DEFER_BLOCKING 0x1, 0x80 ;  /* 0x0042000000007b1d */ /* 0x000fe20000010000 */
[----:B------:R-:W-:Y:S04]  /*7250*/  UIADD3 UR40, UPT, UPT, UR49, 0x1, URZ ;  /* 0x0000000131287890 */ /* 0x000fe8000fffe0ff */
[----:B------:R-:W-:Y:S04]  /*7260*/  UISETP.NE.AND UP0, UPT, UR40, 0x4, UPT ;  /* 0x000000042800788c */ /* 0x000fe8000bf05270 */
[----:B------:R-:W-:Y:S01]  /*7270*/  USEL UR40, UR40, URZ, UP0 ;  /* 0x000000ff28287287 */ /* 0x000fe20008000000 */
[----:B------:R2:W-:Y:S01]  /*7280*/  @!P6 SYNCS.ARRIVE.TRANS64.RED.A1T0 RZ, [R72+URZ], RZ ;  /* 0x000000ff48ffe9a7 */ /* 0x0005e200081004ff */
[----:B------:R-:W-:Y:S01]  /*7290*/  BSSY B1, `(.L_x_112) ;  /* 0x0000017000017945 */ /* 0x000fe20003800000 */
[----:B------:R-:W3:Y:S02]  /*72a0*/  @!P6 SYNCS.PHASECHK.TRANS64.TRYWAIT P0, [R0+URZ+0x60], R2 ;  /* 0x000060020000e5a7 */ /* 0x000ee400080011ff */
[----:B---3--:R-:W-:Y:S01]  /*72b0*/  @!P6 SEL R66, RZ, 0x1, !P0 ;  /* 0x00000001ff42e807 */ /* 0x008fe20004000000 */
[----:B--2---:R-:W-:Y:S06]  /*72c0*/  @P6 BRA `(.L_x_113) ;  /* 0x00000000004c6947 */ /* 0x004fec0003800000 */
        /* <DEDUP_REMOVED lines=9> */
[----:B------:R-:W-:Y:S04]  /*7360*/  SHF.L.U32 R6, R101, 0x1f, RZ ;  /* 0x0000001f65067819 */ /* 0x000fe800000006ff */
[----:B------:R-:W2:Y:S02]  /*7370*/  SYNCS.PHASECHK.TRANS64.TRYWAIT P0, [R0+URZ+0x60], R6 ;  /* 0x00006006000075a7 */ /* 0x000ea400080011ff */
[----:B--2---:R-:W-:Y:S05]  /*7380*/  @!P0 BRA `(.L_x_116) ;  /* 0x0000002400948947 */ /* 0x004fea0003800000 */
.L_x_115:
[----:B------:R-:W-:Y:S05]  /*7390*/  BSYNC B0 ;  /* 0x0000000000007941 */ /* 0x000fea0003800000 */
.L_x_114:
[----:B------:R-:W-:Y:S02]  /*73a0*/  ISETP.NE.AND P0, PT, R67, RZ, PT ;  /* 0x000000ff4300720c */ /* 0x000fe40003f05270 */
[----:B------:R-:W-:Y:S11]  /*73b0*/  IADD3 R65, PT, PT, R65, 0x1, RZ ;  /* 0x0000000141417810 */ /* 0x000ff60007ffe0ff */
[----:B------:R3:W1:Y:S04]  /*73c0*/  @P0 LDS.128 R56, [R5] ;  /* 0x0000000005380984 */ /* 0x0006680000000c00 */
[----:B------:R3:W1:Y:S04]  /*73d0*/  @P0 LDS.128 R60, [R4+0x10] ;  /* 0x00001000043c0984 */ /* 0x0006680000000c00 */
[----:B------:R3:W1:Y:S04]  /*73e0*/  @P0 LDS.128 R68, [R3+0x20] ;  /* 0x0000200003440984 */ /* 0x0006680000000c00 */
[----:B------:R3:W1:Y:S02]  /*73f0*/  @P0 LDS.128 R76, [R2+0x30] ;  /* 0x00003000024c0984 */ /* 0x0006640000000c00 */
.L_x_113:
[----:B------:R-:W-:Y:S05]  /*7400*/  BSYNC B1 ;  /* 0x0000000000017941 */ /* 0x000fea0003800000 */
.L_x_112:
        /* <DEDUP_REMOVED lines=21> */
.L_x_117:
        /* <DEDUP_REMOVED lines=146> */
.L_x_119:
[----:B------:R-:W-:Y:S05]  /*7e80*/  BSYNC.RECONVERGENT B0 ;  /* 0x0000000000007941 */ /* 0x000fea0003800200 */
.L_x_118:
        /* <DEDUP_REMOVED lines=21> */
.L_x_123:
[----:B------:R-:W-:Y:S05]  /*7fe0*/  BSYNC B0 ;  /* 0x0000000000007941 */ /* 0x000fea0003800000 */
.L_x_122:
[----:B------:R-:W-:Y:S11]  /*7ff0*/  ISETP.NE.AND P0, PT, R67, RZ, PT ;  /* 0x000000ff4300720c */ /* 0x000ff60003f05270 */
[----:B------:R-:W-:Y:S02]  /*8000*/  @!UPT UIADD3 URZ, UPT, UPT, URZ, URZ, URZ ;  /* 0x000000fffffff290 */ /* 0x000fe4000fffe0ff */
[----:B------:R3:W1:Y:S04]  /*8010*/  @P0 LDS.128 R56, [R4] ;  /* 0x0000000004380984 */ /* 0x0006680000000c00 */
[----:B------:R3:W1:Y:S04]  /*8020*/  @P0 LDS.128 R60, [R3+0x10] ;  /* 0x00001000033c0984 */ /* 0x0006680000000c00 */
[----:B------:R3:W1:Y:S04]  /*8030*/  @P0 LDS.128 R68, [R2+0x20] ;  /* 0x0000200002440984 */ /* 0x0006680000000c00 */
[----:B------:R3:W1:Y:S02]  /*8040*/  @P0 LDS.128 R76, [R65+0x30] ;  /* 0x00003000414c0984 */ /* 0x0006640000000c00 */
.L_x_121:
[----:B------:R-:W-:Y:S05]  /*8050*/  BSYNC B1 ;  /* 0x0000000000017941 */ /* 0x000fea0003800000 */
.L_x_120:
        /* <DEDUP_REMOVED lines=21> */
.L_x_125:
[----:B------:R-:W-:Y:S01]  /*81b0*/  ISETP.NE.AND P0, PT, R106, RZ, PT ;  /* 0x000000ff6a00720c */ /* 0x000fe20003f05270 */
[----:B------:R-:W-:Y:S05]  /*81c0*/  WARPSYNC.ALL ;  /* 0x0000000000007948 */ /* 0x000fea0003800000 */
[----:B------:R-:W-:Y:S01]  /*81d0*/  R2UR UR4, R48 ;  /* 0x00000000300472ca */ /* 0x000fe200000e0000 */
[--C-:B-1----:R-:W-:Y:S01]  /*81e0*/  HADD2.F32 R0, -RZ, R56.reuse.H0_H0 ;  /* 0x20000038ff007230 */ /* 0x102fe20000004100 */
[----:B------:R-:W-:Y:S01]  /*81f0*/  R2UR UR5, R64 ;  /* 0x00000000400572ca */ /* 0x000fe200000e0000 */
[----:B---3--:R-:W-:Y:S01]  /*8200*/  HADD2.F32 R2, -RZ, R56.H1_H1 ;  /* 0x30000038ff027230 */ /* 0x008fe20000004100 */
[----:B------:R-:W-:Y:S01]  /*8210*/  BSSY.RECONVERGENT B0, `(.L_x_126) ;  /* 0x0000089000007945 */ /* 0x000fe20003800200 */
[--C-:B------:R-:W-:Y:S02]  /*8220*/  HADD2.F32 R3, -RZ, R57.reuse.H0_H0 ;  /* 0x20000039ff037230 */ /* 0x100fe40000004100 */
[----:B------:R-:W-:Y:S02]  /*8230*/  HADD2.F32 R48, -RZ, R57.H1_H1 ;  /* 0x30000039ff307230 */ /* 0x000fe40000004100 */
[--C-:B------:R-:W-:Y:S02]  /*8240*/  HADD2.F32 R50, -RZ, R58.reuse.H0_H0 ;  /* 0x2000003aff327230 */ /* 0x100fe40000004100 */
[----:B------:R-:W-:Y:S02]  /*8250*/  HADD2.F32 R51, -RZ, R58.H1_H1 ;  /* 0x3000003aff337230 */ /* 0x000fe40000004100 */
[----:B------:R-:W1:Y:S01]  /*8260*/  LDTM.x32 R4, tmem[UR4+0x60] ;  /* 0x00006004000479ee */ /* 0x000e6200082c0000 */
[----:B------:R-:W-:Y:S01]  /*8270*/  NOP ;  /* 0x0000000000007918 */ /* 0x000fe20000000000 */
[----:B------:R-:W-:Y:S01]  /*8280*/  UIADD3 UR5, UPT, UPT, UR5, 0xf0, URZ ;  /* 0x000000f005057890 */ /* 0x000fe2000fffe0ff */
[--C-:B------:R-:W-:Y:S02]  /*8290*/  HADD2.F32 R52, -RZ, R59.reuse.H0_H0 ;  /* 0x2000003bff347230 */ /* 0x100fe40000004100 */
[----:B------:R-:W-:Y:S01]  /*82a0*/  HADD2.F32 R53, -RZ, R59.H1_H1 ;  /* 0x3000003bff357230 */ /* 0x000fe20000004100 */
[----:B------:R-:W-:Y:S01]  /*82b0*/  UPRMT UR5, UR37, 0x654, UR5 ;  /* 0x0000065425057896 */ /* 0x000fe20008000005 */
[--C-:B------:R-:W-:Y:S02]  /*82c0*/  HADD2.F32 R54, -RZ, R60.reuse.H0_H0 ;  /* 0x2000003cff367230 */ /* 0x100fe40000004100 */
[----:B------:R-:W-:Y:S02]  /*82d0*/  HADD2.F32 R55, -RZ, R60.H1_H1 ;  /* 0x3000003cff377230 */ /* 0x000fe40000004100 */
[--C-:B------:R-:W-:Y:S02]  /*82e0*/  HADD2.F32 R56, -RZ, R61.reuse.H0_H0 ;  /* 0x2000003dff387230 */ /* 0x100fe40000004100 */
[----:B------:R-:W-:Y:S02]  /*82f0*/  HADD2.F32 R57, -RZ, R61.H1_H1 ;  /* 0x3000003dff397230 */ /* 0x000fe40000004100 */
[----:B-1----:R-:W-:Y:S01]  /*8300*/  SYNCS.ARRIVE.TRANS64.RED.A1T0 RZ, [UR5], RZ ;  /* 0x000000ffffff79a7 */ /* 0x002fe20008100405 */
[--C-:B------:R-:W-:Y:S02]  /*8310*/  HADD2.F32 R58, -RZ, R62.reuse.H0_H0 ;  /* 0x2000003eff3a7230 */ /* 0x100fe40000004100 */
[----:B------:R-:W-:Y:S02]  /*8320*/  HADD2.F32 R59, -RZ, R62.H1_H1 ;  /* 0x3000003eff3b7230 */ /* 0x000fe40000004100 */
[--C-:B------:R-:W-:Y:S02]  /*8330*/  HADD2.F32 R60, -RZ, R63.reuse.H0_H0 ;  /* 0x2000003fff3c7230 */ /* 0x100fe40000004100 */
[----:B------:R-:W-:Y:S02]  /*8340*/  HADD2.F32 R61, -RZ, R63.H1_H1 ;  /* 0x3000003fff3d7230 */ /* 0x000fe40000004100 */
[C---:B------:R-:W-:Y:S01]  /*8350*/  FMUL R4, R47.reuse, R4 ;  /* 0x000000042f047220 */ /* 0x040fe20000400000 */
[C---:B------:R-:W-:Y:S01]  /*8360*/  FMUL R5, R47.reuse, R5 ;  /* 0x000000052f057220 */ /* 0x040fe20000400000 */
[C---:B------:R-:W-:Y:S01]  /*8370*/  FMUL R6, R47.reuse, R6 ;  /* 0x000000062f067220 */ /* 0x040fe20000400000 */
[----:B------:R-:W-:Y:S01]  /*8380*/  FMUL R7, R47, R7 ;  /* 0x000000072f077220 */ /* 0x000fe20000400000 */
[C---:B------:R-:W-:Y:S01]  /*8390*/  FFMA R4, R49.reuse, R0, R4 ;  /* 0x0000000031047223 */ /* 0x040fe20000000004 */
[C---:B------:R-:W-:Y:S01]  /*83a0*/  FFMA R5, R49.reuse, R2, R5 ;  /* 0x0000000231057223 */ /* 0x040fe20000000005 */
[C---:B------:R-:W-:Y:S01]  /*83b0*/  FFMA R6, R49.reuse, R3, R6 ;  /* 0x0000000331067223 */ /* 0x040fe20000000006 */
[----:B------:R-:W-:Y:S01]  /*83c0*/  FFMA R7, R49, R48, R7 ;  /* 0x0000003031077223 */ /* 0x000fe20000000007 */
[C---:B------:R-:W-:Y:S01]  /*83d0*/  FMUL R8, R47.reuse, R8 ;  /* 0x000000082f087220 */ /* 0x040fe20000400000 */
[----:B------:R-:W-:Y:S01]  /*83e0*/  FMUL R9, R47, R9 ;  /* 0x000000092f097220 */ /* 0x000fe20000400000 */
[----:B------:R-:W-:Y:S01]  /*83f0*/  F2FP.RELU.F16.F32.PACK_AB R4, R5, R4 ;  /* 0x000000040504723e */ /* 0x000fe200000008ff */
[----:B------:R-:W-:Y:S01]  /*8400*/  FMUL R0, R47, R10 ;  /* 0x0000000a2f007220 */ /* 0x000fe20000400000 */
[----:B------:R-:W-:Y:S01]  /*8410*/  F2FP.RELU.F16.F32.PACK_AB R5, R7, R6 ;  /* 0x000000060705723e */ /* 0x000fe200000008ff */
[C---:B------:R-:W-:Y:S01]  /*8420*/  FFMA R8, R49.reuse, R50, R8 ;  /* 0x0000003231087223 */ /* 0x040fe20000000008 */
[C---:B------:R-:W-:Y:S01]  /*8430*/  FFMA R9, R49.reuse, R51, R9 ;  /* 0x0000003331097223 */ /* 0x040fe20000000009 */
[----:B------:R-:W-:Y:S01]  /*8440*/  FFMA R0, R49, R52, R0 ;  /* 0x0000003431007223 */ /* 0x000fe20000000000 */
[C---:B------:R-:W-:Y:S01]  /*8450*/  FMUL R2, R47.reuse, R11 ;  /* 0x0000000b2f027220 */ /* 0x040fe20000400000 */
[C---:B------:R-:W-:Y:S01]  /*8460*/  FMUL R3, R47.reuse, R12 ;  /* 0x0000000c2f037220 */ /* 0x040fe20000400000 */
[----:B------:R-:W-:Y:S01]  /*8470*/  FMUL R10, R47, R13 ;  /* 0x0000000d2f0a7220 */ /* 0x000fe20000400000 */
[----:B------:R-:W-:Y:S01]  /*8480*/  F2FP.RELU.F16.F32.PACK_AB R6, R9, R8 ;  /* 0x000000080906723e */ /* 0x000fe200000008ff */
[C---:B------:R-:W-:Y:S01]  /*8490*/  FFMA R2, R49.reuse, R53, R2 ;  /* 0x0000003531027223 */ /* 0x040fe20000000002 */
[C---:B------:R-:W-:Y:S01]  /*84a0*/  FFMA R3, R49.reuse, R54, R3 ;  /* 0x0000003631037223 */ /* 0x040fe20000000003 */
[----:B------:R-:W-:Y:S01]  /*84b0*/  FFMA R10, R49, R55, R10 ;  /* 0x00000037310a7223 */ /* 0x000fe2000000000a */
[C---:B------:R-:W-:Y:S01]  /*84c0*/  FMUL R11, R47.reuse, R14 ;  /* 0x0000000e2f0b7220 */ /* 0x040fe20000400000 */
[C---:B------:R-:W-:Y:S01]  /*84d0*/  FMUL R15, R47.reuse, R15 ;  /* 0x0000000f2f0f7220 */ /* 0x040fe20000400000 */
[C---:B------:R-:W-:Y:S01]  /*84e0*/  FMUL R12, R47.reuse, R16 ;  /* 0x000000102f0c7220 */ /* 0x040fe20000400000 */
[----:B------:R-:W-:Y:S01]  /*84f0*/  FMUL R13, R47, R17 ;  /* 0x000000112f0d7220 */ /* 0x000fe20000400000 */
[----:B------:R-:W-:Y:S01]  /*8500*/  FFMA R11, R49, R56, R11 ;  /* 0x00000038310b7223 */ /* 0x000fe2000000000b */
[----:B------:R-:W-:Y:S01]  /*8510*/  FMUL R14, R47, R18 ;  /* 0x000000122f0e7220 */ /* 0x000fe20000400000 */
[----:B------:R-:W-:Y:S01]  /*8520*/  FFMA R15, R49, R57, R15 ;  /* 0x00000039310f7223 */ /* 0x000fe2000000000f */
[--C-:B------:R-:W-:Y:S02]  /*8530*/  HADD2.F32 R62, -RZ, R68.reuse.H0_H0 ;  /* 0x20000044ff3e7230 */ /* 0x100fe40000004100 */
[----:B------:R-:W-:Y:S01]  /*8540*/  FMUL R19, R47, R19 ;  /* 0x000000132f137220 */ /* 0x000fe20000400000 */
[----:B------:R-:W-:Y:S01]  /*8550*/  F2FP.RELU.F16.F32.PACK_AB R7, R2, R0 ;  /* 0x000000000207723e */ /* 0x000fe200000008ff */
[----:B------:R-:W-:Y:S01]  /*8560*/  FFMA R12, R49, R58, R12 ;  /* 0x0000003a310c7223 */ /* 0x000fe2000000000c */
[----:B------:R-:W-:Y:S02]  /*8570*/  HADD2.F32 R63, -RZ, R68.H1_H1 ;  /* 0x30000044ff3f7230 */ /* 0x000fe40000004100 */
[----:B------:R-:W-:Y:S01]  /*8580*/  FMUL R16, R47, R20 ;  /* 0x000000142f107220 */ /* 0x000fe20000400000 */
[----:B------:R-:W-:Y:S01]  /*8590*/  FFMA R13, R49, R59, R13 ;  /* 0x0000003b310d7223 */ /* 0x000fe2000000000d */
[----:B------:R1:W-:Y:S01]  /*85a0*/  STS.128 [R104+0x6000], R4 ;  /* 0x0060000468007388 */ /* 0x0003e20000000c00 */
[--C-:B------:R-:W-:Y:S02]  /*85b0*/  HADD2.F32 R64, -RZ, R69.reuse.H0_H0 ;  /* 0x20000045ff407230 */ /* 0x100fe40000004100 */
[----:B------:R-:W-:Y:S01]  /*85c0*/  FMUL R17, R47, R21 ;  /* 0x000000152f117220 */ /* 0x000fe20000400000 */
[----:B------:R-:W-:Y:S01]  /*85d0*/  FFMA R14, R49, R60, R14 ;  /* 0x0000003c310e7223 */ /* 0x000fe2000000000e */
[----:B------:R-:W-:Y:S02]  /*85e0*/  HADD2.F32 R65, -RZ, R69.H1_H1 ;  /* 0x30000045ff417230 */ /* 0x000fe40000004100 */
[----:B------:R-:W-:Y:S01]  /*85f0*/  FMUL R18, R47, R22 ;  /* 0x000000162f127220 */ /* 0x000fe20000400000 */
[----:B------:R-:W-:Y:S01]  /*8600*/  FFMA R19, R49, R61, R19 ;  /* 0x0000003d31137223 */ /* 0x000fe20000000013 */
        /* <DEDUP_REMOVED lines=11> */
[----:B------:R-:W-:Y:S01]  /*86c0*/  F2FP.RELU.F16.F32.PACK_AB R8, R10, R3 ;  /* 0x000000030a08723e */ /* 0x000fe200000008ff */
[----:B------:R-:W-:Y:S01]  /*86d0*/  FFMA R23, R49, R65, R23 ;  /* 0x0000004131177223 */ /* 0x000fe20000000017 */
[----:B------:R-:W-:Y:S01]  /*86e0*/  F2FP.RELU.F16.F32.PACK_AB R9, R15, R11 ;  /* 0x0000000b0f09723e */ /* 0x000fe200000008ff */
[--C-:B------:R-:W-:Y:S02]  /*86f0*/  HADD2.F32 R70, -RZ, R76.reuse.H0_H0 ;  /* 0x2000004cff467230 */ /* 0x100fe40000004100 */
[----:B------:R-:W-:Y:S01]  /*8700*/  FMUL R27, R47, R27 ;  /* 0x0000001b2f1b7220 */ /* 0x000fe20000400000 */
[----:B------:R-:W-:Y:S01]  /*8710*/  F2FP.RELU.F16.F32.PACK_AB R10, R13, R12 ;  /* 0x0000000c0d0a723e */ /* 0x000fe200000008ff */
[----:B------:R-:W-:Y:S01]  /*8720*/  FFMA R20, R49, R66, R20 ;  /* 0x0000004231147223 */ /* 0x000fe20000000014 */
[----:B------:R-:W-:Y:S01]  /*8730*/  F2FP.RELU.F16.F32.PACK_AB R11, R19, R14 ;  /* 0x0000000e130b723e */ /* 0x000fe200000008ff */
[----:B------:R-:W-:Y:S02]  /*8740*/  HADD2.F32 R71, -RZ, R76.H1_H1 ;  /* 0x3000004cff477230 */ /* 0x000fe40000004100 */
[----:B------:R-:W-:Y:S01]  /*8750*/  FMUL R24, R47, R28 ;  /* 0x0000001c2f187220 */ /* 0x000fe20000400000 */
[----:B------:R-:W-:Y:S01]  /*8760*/  FFMA R21, R49, R67, R21 ;  /* 0x0000004331157223 */ /* 0x000fe20000000015 */
[--C-:B------:R-:W-:Y:S01]  /*8770*/  HADD2.F32 R72, -RZ, R77.reuse.H0_H0 ;  /* 0x2000004dff487230 */ /* 0x100fe20000004100 */
[----:B------:R1:W-:Y:S01]  /*8780*/  STS.128 [R103+0x6010], R8 ;  /* 0x0060100867007388 */ /* 0x0003e20000000c00 */
        /* <DEDUP_REMOVED lines=49> */
.L_x_127:
[----:B------:R-:W-:Y:S05]  /*8aa0*/  BSYNC.RECONVERGENT B0 ;  /* 0x0000000000007941 */ /* 0x000fea0003800200 */
.L_x_126:
[----:B------:R-:W-:Y:S01]  /*8ab0*/  BAR.SYNC.DEFER_BLOCKING 0x1, 0x80 ;  /* 0x0042000000007b1d */ /* 0x000fe20000010000 */
[----:B------:R-:W-:Y:S01]  /*8ac0*/  UISETP.NE.AND UP0, UPT, UR47, -0x4, UPT ;  /* 0xfffffffc2f00788c */ /* 0x000fe2000bf05270 */
[----:B------:R-:W-:Y:S08]  /*8ad0*/  IADD3 R45, PT, PT, R45, 0x1, RZ ;  /* 0x000000012d2d7810 */ /* 0x000ff00007ffe0ff */
[----:B------:R-:W-:Y:S05]  /*8ae0*/  BRA.U !UP0, `(.L_x_128) ;  /* 0x0000000108287547 */ /* 0x000fea000b800000 */
[----:B------:R-:W-:Y:S01]  /*8af0*/  ISETP.NE.AND P0, PT, R111, RZ, PT ;  /* 0x000000ff6f00720c */ /* 0x000fe20003f05270 */
[----:B------:R-:W-:Y:S01]  /*8b00*/  IMAD.U32 R2, RZ, RZ, UR49 ;  /* 0x00000031ff027e24 */ /* 0x000fe2000f8e00ff */
[----:B------:R-:W-:Y:S01]  /*8b10*/  UIADD3 UR49, UPT, UPT, UR49, 0x1, URZ ;  /* 0x0000000131317890 */ /* 0x000fe2000fffe0ff */
[----:B------:R-:W-:Y:S03]  /*8b20*/  IMAD.U32 R0, RZ, RZ, UR37 ;  /* 0x00000025ff007e24 */ /* 0x000fe6000f8e00ff */
[----:B------:R-:W-:Y:S04]  /*8b30*/  UISETP.NE.AND UP0, UPT, UR49, 0x4, UPT ;  /* 0x000000043100788c */ /* 0x000fe8000bf05270 */
[----:B------:R-:W-:Y:S03]  /*8b40*/  USEL UR49, UR49, URZ, UP0 ;  /* 0x000000ff31317287 */ /* 0x000fe60008000000 */
[----:B------:R-:W-:Y:S05]  /*8b50*/  @!P0 LEA R2, R2, UR46, 0x3 ;  /* 0x0000002e02028c11 */ /* 0x000fea000f8e18ff */
[----:B------:R-:W-:Y:S05]  /*8b60*/  @!P0 VIADD R2, R2, 0x80 ;  /* 0x0000008002028836 */ /* 0x000fea0000000000 */
[----:B------:R-:W-:Y:S04]  /*8b70*/  @!P0 PRMT R0, R0, 0x654, R2 ;  /* 0x0000065400008816 */ /* 0x000fe80000000002 */
[----:B------:R2:W-:Y:S03]  /*8b80*/  @!P0 SYNCS.ARRIVE.TRANS64.RED.A1T0 RZ, [R0+URZ], RZ ;  /* 0x000000ff00ff89a7 */ /* 0x0005e600081004ff */
.L_x_128:
[----:B------:R-:W-:Y:S01]  /*8b90*/  ISETP.NE.AND P2, PT, R107, RZ, PT ;  /* 0x000000ff6b00720c */ /* 0x000fe20003f45270 */
[----:B------:R-:W-:Y:S01]  /*8ba0*/  UIADD3 UR47, UPT, UPT, UR47, 0x4, URZ ;  /* 0x000000042f2f7890 */ /* 0x000fe2000fffe0ff */
[----:B------:R-:W-:Y:S01]  /*8bb0*/  ISETP.NE.AND P0, PT, R109, 0x2, PT ;  /* 0x000000026d00780c */ /* 0x000fe20003f05270 */
[----:B------:R-:W-:Y:S01]  /*8bc0*/  IMAD.IADD R14, R43, 0x1, R90 ;  /* 0x000000012b0e7824 */ /* 0x000fe200078e025a */
[----:B------:R-:W-:Y:S01]  /*8bd0*/  ISETP.NE.AND P1, PT, R45, 0x4, PT ;  /* 0x000000042d00780c */ /* 0x000fe20003f25270 */
[----:B------:R-:W-:Y:S01]  /*8be0*/  IMAD.IADD R15, R44, 0x1, R91 ;  /* 0x000000012c0f7824 */ /* 0x000fe200078e025b */
[----:B------:R-:W-:Y:S02]  /*8bf0*/  SEL R2, RZ, 0x1, P0 ;  /* 0x00000001ff027807 */ /* 0x000fe40000000000 */
[----:B--2---:R-:W-:Y:S02]  /*8c00*/  SEL R0, RZ, 0x1, P1 ;  /* 0x00000001ff007807 */ /* 0x004fe40000800000 */
[----:B------:R-:W-:Y:S02]  /*8c10*/  LOP3.LUT R99, R99, R2, RZ, 0x3c, !PT ;  /* 0x0000000263637212 */ /* 0x000fe400078e3cff */
[----:B------:R-:W-:Y:S02]  /*8c20*/  LOP3.LUT R100, R100, R0, RZ, 0x3c, !PT ;  /* 0x0000000064647212 */ /* 0x000fe400078e3cff */
[----:B------:R-:W-:Y:S02]  /*8c30*/  @P2 R2UR UR36, R98 ;  /* 0x00000000622422ca */ /* 0x000fe400000e0000 */
[----:B------:R-:W-:Y:S02]  /*8c40*/  SEL R109, R109, RZ, P0 ;  /* 0x000000ff6d6d7207 */ /* 0x000fe40000000000 */
[----:B------:R-:W-:Y:S01]  /*8c50*/  SEL R45, R45, RZ, P1 ;  /* 0x000000ff2d2d7207 */ /* 0x000fe20000800000 */
[----:B------:R-:W-:Y:S10]  /*8c60*/  @P2 BRA `(.L_x_129) ;  /* 0xffffffc0003c2947 */ /* 0x000ff4000383ffff */
[----:B------:R-:W-:-:S09]  /*8c70*/  UISETP.NE.AND UP0, UPT, UR48, URZ, UPT ;  /* 0x000000ff3000728c */ /* 0x000fd2000bf05270 */
[----:B------:R-:W-:Y:S05]  /*8c80*/  BRA.U !UP0, `(.L_x_130) ;  /* 0x0000000108487547 */ /* 0x000fea000b800000 */
[----:B------:R-:W2:Y:S02]  /*8c90*/  LDCU.64 UR4, c[0x0][0x890] ;  /* 0x00011200ff0477ac */ /* 0x000ea40008000a00 */
[----:B--2---:R-:W-:-:S04]  /*8ca0*/  UISETP.NE.U32.AND UP0, UPT, UR4, URZ, UPT ;  /* 0x000000ff0400728c */ /* 0x004fc8000bf05070 */
[----:B------:R-:W-:-:S09]  /*8cb0*/  UISETP.NE.AND.EX UP0, UPT, UR5, URZ, UPT, UP0 ;  /* 0x000000ff0500728c */ /* 0x000fd2000bf05300 */
[----:B------:R-:W-:Y:S05]  /*8cc0*/  BRA.U UP0, `(.L_x_131) ;  /* 0x00000001000c7547 */ /* 0x000fea000b800000 */
[----:B------:R-:W-:-:S13]  /*8cd0*/  FSETP.NEU.AND P0, PT, R49, RZ, PT ;  /* 0x000000ff3100720b */ /* 0x000fda0003f0d000 */
[----:B------:R-:W-:Y:S05]  /*8ce0*/  @!P0 EXIT ;  /* 0x000000000000894d */ /* 0x000fea0003800000 */
[----:B------:R-:W-:Y:S05]  /*8cf0*/  BRA `(.L_x_130) ;  /* 0x00000000002c7947 */ /* 0x000fea0003800000 */
.L_x_131:
[----:B------:R-:W-:Y:S01]  /*8d00*/  ISETP.NE.AND P0, PT, R108, RZ, PT ;  /* 0x000000ff6c00720c */ /* 0x000fe20003f05270 */
[----:B------:R-:W-:-:S12]  /*8d10*/  BSSY.RECONVERGENT B0, `(.L_x_130) ;  /* 0x0000009000007945 */ /* 0x000fd80003800200 */
[----:B------:R-:W-:Y:S05]  /*8d20*/  @P0 BRA `(.L_x_132) ;  /* 0x0000000000140947 */ /* 0x000fea0003800000 */
[----:B------:R-:W2:Y:S02]  /*8d30*/  LDCU.64 UR4, c[0x0][0x888] ;  /* 0x00011100ff0477ac */ /* 0x000ea40008000a00 */
[----:B--2---:R-:W-:-:S04]  /*8d40*/  ISETP.NE.U32.AND P0, PT, RZ, UR4, PT ;  /* 0x00000004ff007c0c */ /* 0x004fc8000bf05070 */
[----:B------:R-:W-:-:S13]  /*8d50*/  ISETP.NE.AND.EX P0, PT, RZ, UR5, PT, P0 ;  /* 0x00000005ff007c0c */ /* 0x000fda000bf05300 */
[----:B------:R-:W-:Y:S05]  /*8d60*/  @!P0 EXIT ;  /* 0x000000000000894d */ /* 0x000fea0003800000 */
[----:B------:R-:W-:Y:S05]  /*8d70*/  BRA `(.L_x_133) ;  /* 0x0000000000087947 */ /* 0x000fea0003800000 */
.L_x_132:
[----:B------:R-:W-:-:S13]  /*8d80*/  FSETP.NEU.AND P0, PT, R49, RZ, PT ;  /* 0x000000ff3100720b */ /* 0x000fda0003f0d000 */
[----:B------:R-:W-:Y:S05]  /*8d90*/  @!P0 EXIT ;  /* 0x000000000000894d */ /* 0x000fea0003800000 */
.L_x_133:
[----:B------:R-:W-:Y:S05]  /*8da0*/  BSYNC.RECONVERGENT B0 ;  /* 0x0000000000007941 */ /* 0x000fea0003800200 */
.L_x_130:
[----:B------:R-:W-:Y:S01]  /*8db0*/  ULEA UR4, UR49, UR46, 0x3 ;  /* 0x0000002e31047291 */ /* 0x000fe2000f8e18ff */
[----:B------:R-:W-:-:S04]  /*8dc0*/  DEPBAR.LE SB0, 0x0 ;  /* 0x000080000000791a */ /* 0x000fc80000000000 */
[----:B------:R-:W-:-:S04]  /*8dd0*/  UIADD3 UR4, UPT, UPT, UR4, 0x80, URZ ;  /* 0x0000008004047890 */ /* 0x000fc8000fffe0ff */
[----:B------:R-:W-:-:S09]  /*8de0*/  UPRMT UR4, UR37, 0x654, UR4 ;  /* 0x0000065425047896 */ /* 0x000fd20008000004 */
[----:B------:R-:W-:Y:S01]  /*8df0*/  SYNCS.ARRIVE.TRANS64.RED.A1T0 RZ, [UR4], RZ ;  /* 0x000000ffffff79a7 */ /* 0x000fe20008100404 */
[----:B------:R-:W-:Y:S05]  /*8e00*/  EXIT ;  /* 0x000000000000794d */ /* 0x000fea0003800000 */
.L_x_19:
[----:B----4-:R4:W1:Y:S02]  /*8e10*/  SYNCS.PHASECHK.TRANS64.TRYWAIT P0, [R2+URZ+0x120], R3 ;  /* 0x00012003020075a7 */ /* 0x01086400080011ff */
[----:B-1----:R-:W-:Y:S05]  /*8e20*/  @!P0 NANOSLEEP.SYNCS 0x989680 ;  /* 0x009896800000895d */ /* 0x002fea0003900000 */
[----:B------:R-:W1:Y:S02]  /*8e30*/  @!P0 SYNCS.PHASECHK.TRANS64 P0, [R2+URZ+0x120], R3 ;  /* 0x00012003020085a7 */ /* 0x000e6400080010ff */
[----:B-1----:R-:W-:Y:S05]  /*8e40*/  @!P0 BRA `(.L_x_19) ;  /* 0xfffffffc00f08947 */ /* 0x002fea000383ffff */
[----:B------:R-:W-:Y:S05]  /*8e50*/  BRA `(.L_x_134) ;  /* 0xffffff8400dc7947 */ /* 0x000fea000383ffff */
.L_x_22:
[----:B-1----:R-:W-:-:S07]  /*8e60*/  MOV R2, UR33 ;  /* 0x0000002100027c02 */ /* 0x002fce0008000f00 */
.L_x_135:
[----:B-1----:R1:W4:Y:S02]  /*8e70*/  SYNCS.PHASECHK.TRANS64.TRYWAIT P0, [R2+URZ+0x30], R4 ;  /* 0x00003004020075a7 */ /* 0x00232400080011ff */
[----:B----4-:R-:W-:Y:S05]  /*8e80*/  @!P0 NANOSLEEP.SYNCS 0x989680 ;  /* 0x009896800000895d */ /* 0x010fea0003900000 */
[----:B------:R-:W4:Y:S02]  /*8e90*/  @!P0 SYNCS.PHASECHK.TRANS64 P0, [R2+URZ+0x30], R4 ;  /* 0x00003004020085a7 */ /* 0x000f2400080010ff */
[----:B----4-:R-:W-:Y:S05]  /*8ea0*/  @!P0 BRA `(.L_x_135) ;  /* 0xfffffffc00f08947 */ /* 0x010fea000383ffff */
[----:B------:R-:W-:Y:S05]  /*8eb0*/  BRA `(.L_x_21) ;  /* 0xffffff88002c7947 */ /* 0x000fea000383ffff */
.L_x_28:
[----:B-1----:R-:W-:-:S07]  /*8ec0*/  MOV R2, UR17 ;  /* 0x0000001100027c02 */ /* 0x002fce0008000f00 */
.L_x_136:
[----:B-1----:R1:W4:Y:S02]  /*8ed0*/  SYNCS.PHASECHK.TRANS64.TRYWAIT P0, [R2+URZ+0x30], R4 ;  /* 0x00003004020075a7 */ /* 0x00232400080011ff */
[----:B----4-:R-:W-:Y:S05]  /*8ee0*/  @!P0 NANOSLEEP.SYNCS 0x989680 ;  /* 0x009896800000895d */ /* 0x010fea0003900000 */
[----:B------:R-:W4:Y:S02]  /*8ef0*/  @!P0 SYNCS.PHASECHK.TRANS64 P0, [R2+URZ+0x30], R4 ;  /* 0x00003004020085a7 */ /* 0x000f2400080010ff */
[----:B----4-:R-:W-:Y:S05]  /*8f00*/  @!P0 BRA `(.L_x_136) ;  /* 0xfffffffc00f08947 */ /* 0x010fea000383ffff */
[----:B------:R-:W-:Y:S05]  /*8f10*/  BRA `(.L_x_27) ;  /* 0xffffff8800d47947 */ /* 0x000fea000383ffff */
.L_x_32:
[----:B-1----:R1:W4:Y:S02]  /*8f20*/  SYNCS.PHASECHK.TRANS64.TRYWAIT P0, [R2+URZ+0xb0], R3 ;  /* 0x0000b003020075a7 */ /* 0x00232400080011ff */
[----:B----4-:R-:W-:Y:S05]  /*8f30*/  @!P0 NANOSLEEP.SYNCS 0x989680 ;  /* 0x009896800000895d */ /* 0x010fea0003900000 */
[----:B------:R-:W4:Y:S02]  /*8f40*/  @!P0 SYNCS.PHASECHK.TRANS64 P0, [R2+URZ+0xb0], R3 ;  /* 0x0000b003020085a7 */ /* 0x000f2400080010ff */
[----:B----4-:R-:W-:Y:S05]  /*8f50*/  @!P0 BRA `(.L_x_32) ;  /* 0xfffffffc00f08947 */ /* 0x010fea000383ffff */
[----:B------:R-:W-:Y:S05]  /*8f60*/  BRA `(.L_x_137) ;  /* 0xffffff8c00607947 */ /* 0x000fea000383ffff */
.L_x_36:
[----:B--2---:R-:W-:-:S07]  /*8f70*/  MOV R0, UR5 ;  /* 0x0000000500007c02 */ /* 0x004fce0008000f00 */
.L_x_138:
[----:B-1----:R1:W2:Y:S02]  /*8f80*/  SYNCS.PHASECHK.TRANS64.TRYWAIT P0, [R0+URZ], R2 ;  /* 0x00000002000075a7 */ /* 0x0022a400080011ff */
[----:B--2---:R-:W-:Y:S05]  /*8f90*/  @!P0 NANOSLEEP.SYNCS 0x989680 ;  /* 0x009896800000895d */ /* 0x004fea0003900000 */
[----:B------:R-:W2:Y:S02]  /*8fa0*/  @!P0 SYNCS.PHASECHK.TRANS64 P0, [R0+URZ], R2 ;  /* 0x00000002000085a7 */ /* 0x000ea400080010ff */
[----:B--2---:R-:W-:Y:S05]  /*8fb0*/  @!P0 BRA `(.L_x_138) ;  /* 0xfffffffc00f08947 */ /* 0x004fea000383ffff */
[----:B------:R-:W-:Y:S05]  /*8fc0*/  BRA `(.L_x_139) ;  /* 0xffffff9000d07947 */ /* 0x000fea000383ffff */
.L_x_37:
[----:B--2---:R-:W-:-:S07]  /*8fd0*/  MOV R0, UR5 ;  /* 0x0000000500007c02 */ /* 0x004fce0008000f00 */
.L_x_140:
[----:B-1----:R1:W2:Y:S02]  /*8fe0*/  SYNCS.PHASECHK.TRANS64.TRYWAIT P0, [R0+URZ], R3 ;  /* 0x00000003000075a7 */ /* 0x0022a400080011ff */
[----:B--2---:R-:W-:Y:S05]  /*8ff0*/  @!P0 NANOSLEEP.SYNCS 0x989680 ;  /* 0x009896800000895d */ /* 0x004fea0003900000 */
[----:B------:R-:W2:Y:S02]  /*9000*/  @!P0 SYNCS.PHASECHK.TRANS64 P0, [R0+URZ], R3 ;  /* 0x00000003000085a7 */ /* 0x000ea400080010ff */
[----:B--2---:R-:W-:Y:S05]  /*9010*/  @!P0 BRA `(.L_x_140) ;  /* 0xfffffffc00f08947 */ /* 0x004fea000383ffff */
[----:B------:R-:W-:Y:S05]  /*9020*/  BRA `(.L_x_141) ;  /* 0xffffff9000dc7947 */ /* 0x000fea000383ffff */
.L_x_38:
[----:B--2---:R-:W-:-:S07]  /*9030*/  MOV R0, UR5 ;  /* 0x0000000500007c02 */ /* 0x004fce0008000f00 */
.L_x_142:
[----:B-1----:R1:W2:Y:S02]  /*9040*/  SYNCS.PHASECHK.TRANS64.TRYWAIT P0, [R0+URZ], R3 ;  /* 0x00000003000075a7 */ /* 0x0022a400080011ff */
[----:B--2---:R-:W-:Y:S05]  /*9050*/  @!P0 NANOSLEEP.SYNCS 0x989680 ;  /* 0x009896800000895d */ /* 0x004fea0003900000 */
[----:B------:R-:W2:Y:S02]  /*9060*/  @!P0 SYNCS.PHASECHK.TRANS64 P0, [R0+URZ], R3 ;  /* 0x00000003000085a7 */ /* 0x000ea400080010ff */
[----:B--2---:R-:W-:Y:S05]  /*9070*/  @!P0 BRA `(.L_x_142) ;  /* 0xfffffffc00f08947 */ /* 0x004fea000383ffff */
[----:B------:R-:W-:Y:S05]  /*9080*/  BRA `(.L_x_143) ;  /* 0xffffff9000e87947 */ /* 0x000fea000383ffff */
.L_x_39:
[----:B--2---:R-:W-:-:S07]  /*9090*/  MOV R0, UR5 ;  /* 0x0000000500007c02 */ /* 0x004fce0008000f00 */
.L_x_144:
[----:B-1----:R1:W2:Y:S02]  /*90a0*/  SYNCS.PHASECHK.TRANS64.TRYWAIT P0, [R0+URZ], R3 ;  /* 0x00000003000075a7 */ /* 0x0022a400080011ff */
[----:B--2---:R-:W-:Y:S05]  /*90b0*/  @!P0 NANOSLEEP.SYNCS 0x989680 ;  /* 0x009896800000895d */ /* 0x004fea0003900000 */
[----:B------:R-:W2:Y:S02]  /*90c0*/  @!P0 SYNCS.PHASECHK.TRANS64 P0, [R0+URZ], R3 ;  /* 0x00000003000085a7 */ /* 0x000ea400080010ff */
[----:B--2---:R-:W-:Y:S05]  /*90d0*/  @!P0 BRA `(.L_x_144) ;  /* 0xfffffffc00f08947 */ /* 0x004fea000383ffff */
[----:B------:R-:W-:Y:S05]  /*90e0*/  BRA `(.L_x_145) ;  /* 0xffffff9000f47947 */ /* 0x000fea000383ffff */
.L_x_40:
[----:B--2---:R-:W-:-:S07]  /*90f0*/  MOV R0, UR5 ;  /* 0x0000000500007c02 */ /* 0x004fce0008000f00 */
.L_x_146:
[----:B-1----:R1:W2:Y:S02]  /*9100*/  SYNCS.PHASECHK.TRANS64.TRYWAIT P0, [R0+URZ], R3 ;  /* 0x00000003000075a7 */ /* 0x0022a400080011ff */
[----:B--2---:R-:W-:Y:S05]  /*9110*/  @!P0 NANOSLEEP.SYNCS 0x989680 ;  /* 0x009896800000895d */ /* 0x004fea0003900000 */
[----:B------:R-:W2:Y:S02]  /*9120*/  @!P0 SYNCS.PHASECHK.TRANS64 P0, [R0+URZ], R3 ;  /* 0x00000003000085a7 */ /* 0x000ea400080010ff */
[----:B--2---:R-:W-:Y:S05]  /*9130*/  @!P0 BRA `(.L_x_146) ;  /* 0xfffffffc00f08947 */ /* 0x004fea000383ffff */
[----:B------:R-:W-:Y:S05]  /*9140*/  BRA `(.L_x_147) ;  /* 0xffffff9400007947 */ /* 0x000fea000383ffff */
.L_x_43:
[----:B-1----:R1:W2:Y:S02]  /*9150*/  SYNCS.PHASECHK.TRANS64.TRYWAIT P0, [R0+URZ+0x110], R4 ;  /* 0x00011004000075a7 */ /* 0x0022a400080011ff */
[----:B--2---:R-:W-:Y:S05]  /*9160*/  @!P0 NANOSLEEP.SYNCS 0x989680 ;  /* 0x009896800000895d */ /* 0x004fea0003900000 */
[----:B------:R-:W2:Y:S02]  /*9170*/  @!P0 SYNCS.PHASECHK.TRANS64 P0, [R0+URZ+0x110], R4 ;  /* 0x00011004000085a7 */ /* 0x000ea400080010ff */
[----:B--2---:R-:W-:Y:S05]  /*9180*/  @!P0 BRA `(.L_x_43) ;  /* 0xfffffffc00f08947 */ /* 0x004fea000383ffff */
[----:B------:R-:W-:Y:S05]  /*9190*/  BRA `(.L_x_148) ;  /* 0xffffff94005c7947 */ /* 0x000fea000383ffff */
.L_x_44:
[----:B------:R-:W-:-:S07]  /*91a0*/  MOV R0, UR5 ;  /* 0x0000000500007c02 */ /* 0x000fce0008000f00 */
.L_x_149:
[----:B-1----:R1:W2:Y:S02]  /*91b0*/  SYNCS.PHASECHK.TRANS64.TRYWAIT P0, [R0+URZ+0xc0], R5 ;  /* 0x0000c005000075a7 */ /* 0x0022a400080011ff */
[----:B--2---:R-:W-:Y:S05]  /*91c0*/  @!P0 NANOSLEEP.SYNCS 0x989680 ;  /* 0x009896800000895d */ /* 0x004fea0003900000 */
[----:B------:R-:W2:Y:S02]  /*91d0*/  @!P0 SYNCS.PHASECHK.TRANS64 P0, [R0+URZ+0xc0], R5 ;  /* 0x0000c005000085a7 */ /* 0x000ea400080010ff */
[----:B--2---:R-:W-:Y:S05]  /*91e0*/  @!P0 BRA `(.L_x_149) ;  /* 0xfffffffc00f08947 */ /* 0x004fea000383ffff */
[----:B------:R-:W-:Y:S05]  /*91f0*/  BRA `(.L_x_150) ;  /* 0xffffff94006c7947 */ /* 0x000fea000383ffff */
.L_x_45:
[----:B-1----:R1:W2:Y:S02]  /*9200*/  SYNCS.PHASECHK.TRANS64.TRYWAIT P1, [R0+URZ+0xb0], R4 ;  /* 0x0000b004000075a7 */ /* 0x0022a400080211ff */
[----:B--2---:R-:W-:Y:S05]  /*9210*/  @!P1 NANOSLEEP.SYNCS 0x989680 ;  /* 0x009896800000995d */ /* 0x004fea0003900000 */
[----:B------:R-:W2:Y:S02]  /*9220*/  @!P1 SYNCS.PHASECHK.TRANS64 P1, [R0+URZ+0xb0], R4 ;  /* 0x0000b004000095a7 */ /* 0x000ea400080210ff */
[----:B--2---:R-:W-:Y:S05]  /*9230*/  @!P1 BRA `(.L_x_45) ;  /* 0xfffffffc00f09947 */ /* 0x004fea000383ffff */
[----:B------:R-:W-:Y:S05]  /*9240*/  BRA `(.L_x_151) ;  /* 0xffffff94009c7947 */ /* 0x000fea000383ffff */
.L_x_48:
[----:B------:R-:W-:-:S07]  /*9250*/  MOV R0, UR5 ;  /* 0x0000000500007c02 */ /* 0x000fce0008000f00 */
.L_x_152:
[----:B-1----:R1:W2:Y:S02]  /*9260*/  SYNCS.PHASECHK.TRANS64.TRYWAIT P0, [R0+URZ+0xc0], R2 ;  /* 0x0000c002000075a7 */ /* 0x0022a400080011ff */
[----:B--2---:R-:W-:Y:S05]  /*9270*/  @!P0 NANOSLEEP.SYNCS 0x989680 ;  /* 0x009896800000895d */ /* 0x004fea0003900000 */
[----:B------:R-:W2:Y:S02]  /*9280*/  @!P0 SYNCS.PHASECHK.TRANS64 P0, [R0+URZ+0xc0], R2 ;  /* 0x0000c002000085a7 */ /* 0x000ea400080010ff */
[----:B--2---:R-:W-:Y:S05]  /*9290*/  @!P0 BRA `(.L_x_152) ;  /* 0xfffffffc00f08947 */ /* 0x004fea000383ffff */
[----:B------:R-:W-:Y:S05]  /*92a0*/  BRA `(.L_x_47) ;  /* 0xffffff9400f07947 */ /* 0x000fea000383ffff */
.L_x_55:
[----:B-1----:R1:W2:Y:S02]  /*92b0*/  SYNCS.PHASECHK.TRANS64.TRYWAIT P1, [R0+URZ+0xb0], R2 ;  /* 0x0000b002000075a7 */ /* 0x0022a400080211ff */
[----:B--2---:R-:W-:Y:S05]  /*92c0*/  @!P1 NANOSLEEP.SYNCS 0x989680 ;  /* 0x009896800000995d */ /* 0x004fea0003900000 */
[----:B------:R-:W2:Y:S02]  /*92d0*/  @!P1 SYNCS.PHASECHK.TRANS64 P1, [R0+URZ+0xb0], R2 ;  /* 0x0000b002000095a7 */ /* 0x000ea400080210ff */
[----:B--2---:R-:W-:Y:S05]  /*92e0*/  @!P1 BRA `(.L_x_55) ;  /* 0xfffffffc00f09947 */ /* 0x004fea000383ffff */
[----:B------:R-:W-:Y:S05]  /*92f0*/  BRA `(.L_x_153) ;  /* 0xffffff9c00607947 */ /* 0x000fea000383ffff */
.L_x_56:
[----:B------:R-:W-:-:S07]  /*9300*/  MOV R2, UR7 ;  /* 0x0000000700027c02 */ /* 0x000fce0008000f00 */
.L_x_154:
[----:B-1----:R1:W2:Y:S02]  /*9310*/  SYNCS.PHASECHK.TRANS64.TRYWAIT P0, [R2+URZ+0xf0], R0 ;  /* 0x0000f000020075a7 */ /* 0x0022a400080011ff */
[----:B--2---:R-:W-:Y:S05]  /*9320*/  @!P0 NANOSLEEP.SYNCS 0x989680 ;  /* 0x009896800000895d */ /* 0x004fea0003900000 */
[----:B------:R-:W2:Y:S02]  /*9330*/  @!P0 SYNCS.PHASECHK.TRANS64 P0, [R2+URZ+0xf0], R0 ;  /* 0x0000f000020085a7 */ /* 0x000ea400080010ff */
[----:B--2---:R-:W-:Y:S05]  /*9340*/  @!P0 BRA `(.L_x_154) ;  /* 0xfffffffc00f08947 */ /* 0x004fea000383ffff */
[----:B------:R-:W-:Y:S05]  /*9350*/  BRA `(.L_x_155) ;  /* 0xffffff9c00987947 */ /* 0x000fea000383ffff */
.L_x_59:
[----:B------:R-:W-:Y:S07]  /*9360*/  MOV R0, UR6 ;  /* 0x0000000600007c02 */ /* 0x000fee0008000f00 */
.L_x_156:
[----:B-1----:R1:W2:Y:S02]  /*9370*/  SYNCS.PHASECHK.TRANS64.TRYWAIT P0, [R0+URZ], R2 ;  /* 0x00000002000075a7 */ /* 0x0022a400080011ff */
[----:B--2---:R-:W-:Y:S05]  /*9380*/  @!P0 NANOSLEEP.SYNCS 0x989680 ;  /* 0x009896800000895d */ /* 0x004fea0003900000 */
[----:B------:R-:W2:Y:S02]  /*9390*/  @!P0 SYNCS.PHASECHK.TRANS64 P0, [R0+URZ], R2 ;  /* 0x00000002000085a7 */ /* 0x000ea400080010ff */
[----:B--2---:R-:W-:Y:S05]  /*93a0*/  @!P0 BRA `(.L_x_156) ;  /* 0xfffffffc00f08947 */ /* 0x004fea000383ffff */
[----:B------:R-:W-:Y:S05]  /*93b0*/  BRA `(.L_x_58) ;  /* 0xffffff9c00b47947 */ /* 0x000fea000383ffff */
.L_x_62:
[----:B------:R-:W-:-:S07]  /*93c0*/  MOV R0, UR6 ;  /* 0x0000000600007c02 */ /* 0x000fce0008000f00 */
.L_x_157:
[----:B--2---:R2:W4:Y:S02]  /*93d0*/  SYNCS.PHASECHK.TRANS64.TRYWAIT P0, [R0+URZ], R2 ;  /* 0x00000002000075a7 */ /* 0x00452400080011ff */
[----:B----4-:R-:W-:Y:S05]  /*93e0*/  @!P0 NANOSLEEP.SYNCS 0x989680 ;  /* 0x009896800000895d */ /* 0x010fea0003900000 */
[----:B------:R-:W4:Y:S02]  /*93f0*/  @!P0 SYNCS.PHASECHK.TRANS64 P0, [R0+URZ], R2 ;  /* 0x00000002000085a7 */ /* 0x000f2400080010ff */
[----:B----4-:R-:W-:Y:S05]  /*9400*/  @!P0 BRA `(.L_x_157) ;  /* 0xfffffffc00f08947 */ /* 0x010fea000383ffff */
[----:B------:R-:W-:Y:S05]  /*9410*/  BRA `(.L_x_158) ;  /* 0xffffffa000907947 */ /* 0x000fea000383ffff */
.L_x_63:
[----:B------:R-:W-:-:S07]  /*9420*/  MOV R0, UR6 ;  /* 0x0000000600007c02 */ /* 0x000fce0008000f00 */
.L_x_159:
[----:B-1----:R1:W2:Y:S02]  /*9430*/  SYNCS.PHASECHK.TRANS64.TRYWAIT P0, [R0+URZ], R3 ;  /* 0x00000003000075a7 */ /* 0x0022a400080011ff */
[----:B--2---:R-:W-:Y:S05]  /*9440*/  @!P0 NANOSLEEP.SYNCS 0x989680 ;  /* 0x009896800000895d */ /* 0x004fea0003900000 */
[----:B------:R-:W2:Y:S02]  /*9450*/  @!P0 SYNCS.PHASECHK.TRANS64 P0, [R0+URZ], R3 ;  /* 0x00000003000085a7 */ /* 0x000ea400080010ff */
[----:B--2---:R-:W-:Y:S05]  /*9460*/  @!P0 BRA `(.L_x_159) ;  /* 0xfffffffc00f08947 */ /* 0x004fea000383ffff */
[----:B------:R-:W-:Y:S05]  /*9470*/  BRA `(.L_x_160) ;  /* 0xffffffa0009c7947 */ /* 0x000fea000383ffff */
.L_x_64:
[----:B------:R-:W-:-:S07]  /*9480*/  MOV R0, UR6 ;  /* 0x0000000600007c02 */ /* 0x000fce0008000f00 */
.L_x_161:
[----:B-1----:R1:W2:Y:S02]  /*9490*/  SYNCS.PHASECHK.TRANS64.TRYWAIT P0, [R0+URZ], R3 ;  /* 0x00000003000075a7 */ /* 0x0022a400080011ff */
[----:B--2---:R-:W-:Y:S05]  /*94a0*/  @!P0 NANOSLEEP.SYNCS 0x989680 ;  /* 0x009896800000895d */ /* 0x004fea0003900000 */
[----:B------:R-:W2:Y:S02]  /*94b0*/  @!P0 SYNCS.PHASECHK.TRANS64 P0, [R0+URZ], R3 ;  /* 0x00000003000085a7 */ /* 0x000ea400080010ff */
[----:B--2---:R-:W-:Y:S05]  /*94c0*/  @!P0 BRA `(.L_x_161) ;  /* 0xfffffffc00f08947 */ /* 0x004fea000383ffff */
[----:B------:R-:W-:Y:S05]  /*94d0*/  BRA `(.L_x_162) ;  /* 0xffffffa000a87947 */ /* 0x000fea000383ffff */
.L_x_65:
[----:B-1----:R-:W-:-:S07]  /*94e0*/  MOV R0, UR7 ;  /* 0x0000000700007c02 */ /* 0x002fce0008000f00 */
.L_x_163:
[----:B-1----:R1:W2:Y:S02]  /*94f0*/  SYNCS.PHASECHK.TRANS64.TRYWAIT P0, [R0+URZ], R2 ;  /* 0x00000002000075a7 */ /* 0x0022a400080011ff */
[----:B--2---:R-:W-:Y:S05]  /*9500*/  @!P0 NANOSLEEP.SYNCS 0x989680 ;  /* 0x009896800000895d */ /* 0x004fea0003900000 */
[----:B------:R-:W2:Y:S02]  /*9510*/  @!P0 SYNCS.PHASECHK.TRANS64 P0, [R0+URZ], R2 ;  /* 0x00000002000085a7 */ /* 0x000ea400080010ff */
[----:B--2---:R-:W-:Y:S05]  /*9520*/  @!P0 BRA `(.L_x_163) ;  /* 0xfffffffc00f08947 */ /* 0x004fea000383ffff */
[----:B------:R-:W-:Y:S05]  /*9530*/  BRA `(.L_x_164) ;  /* 0xffffffa000b47947 */ /* 0x000fea000383ffff */
.L_x_70:
[----:B--2---:R2:W3:Y:S02]  /*9540*/  SYNCS.PHASECHK.TRANS64.TRYWAIT P0, [R0+URZ+0xb0], R2 ;  /* 0x0000b002000075a7 */ /* 0x0044e400080011ff */
[----:B---3--:R-:W-:Y:S05]  /*9550*/  @!P0 NANOSLEEP.SYNCS 0x989680 ;  /* 0x009896800000895d */ /* 0x008fea0003900000 */
[----:B------:R-:W3:Y:S02]  /*9560*/  @!P0 SYNCS.PHASECHK.TRANS64 P0, [R0+URZ+0xb0], R2 ;  /* 0x0000b002000085a7 */ /* 0x000ee400080010ff */
[----:B---3--:R-:W-:Y:S05]  /*9570*/  @!P0 BRA `(.L_x_70) ;  /* 0xfffffffc00f08947 */ /* 0x008fea000383ffff */
[----:B------:R-:W-:Y:S05]  /*9580*/  BRA `(.L_x_165) ;  /* 0xffffffa400c07947 */ /* 0x000fea000383ffff */
.L_x_73:
[----:B------:R-:W-:Y:S07]  /*9590*/  MOV R0, UR7 ;  /* 0x0000000700007c02 */ /* 0x000fee0008000f00 */
.L_x_166:
[----:B--2---:R2:W3:Y:S02]  /*95a0*/  SYNCS.PHASECHK.TRANS64.TRYWAIT P0, [R0+URZ+0xa8], R2 ;  /* 0x0000a802000075a7 */ /* 0x0044e400080011ff */
[----:B---3--:R-:W-:Y:S05]  /*95b0*/  @!P0 NANOSLEEP.SYNCS 0x989680 ;  /* 0x009896800000895d */ /* 0x008fea0003900000 */
[----:B------:R-:W3:Y:S02]  /*95c0*/  @!P0 SYNCS.PHASECHK.TRANS64 P0, [R0+URZ+0xa8], R2 ;  /* 0x0000a802000085a7 */ /* 0x000ee400080010ff */
[----:B---3--:R-:W-:Y:S05]  /*95d0*/  @!P0 BRA `(.L_x_166) ;  /* 0xfffffffc00f08947 */ /* 0x008fea000383ffff */
[----:B------:R-:W-:Y:S05]  /*95e0*/  BRA `(.L_x_72) ;  /* 0xffffffa800a07947 */ /* 0x000fea000383ffff */
.L_x_76:
[----:B------:R-:W-:Y:S07]  /*95f0*/  MOV R0, UR7 ;  /* 0x0000000700007c02 */ /* 0x000fee0008000f00 */
.L_x_167:
[----:B-1----:R1:W2:Y:S02]  /*9600*/  SYNCS.PHASECHK.TRANS64.TRYWAIT P0, [R0+URZ+0x80], R14 ;  /* 0x0000800e000075a7 */ /* 0x0022a400080011ff */
[----:B--2---:R-:W-:Y:S05]  /*9610*/  @!P0 NANOSLEEP.SYNCS 0x989680 ;  /* 0x009896800000895d */ /* 0x004fea0003900000 */
[----:B------:R-:W2:Y:S02]  /*9620*/  @!P0 SYNCS.PHASECHK.TRANS64 P0, [R0+URZ+0x80], R14 ;  /* 0x0000800e000085a7 */ /* 0x000ea400080010ff */
[----:B--2---:R-:W-:Y:S05]  /*9630*/  @!P0 BRA `(.L_x_167) ;  /* 0xfffffffc00f08947 */ /* 0x004fea000383ffff */
[----:B------:R-:W-:Y:S05]  /*9640*/  BRA `(.L_x_168) ;  /* 0xffffffac00187947 */ /* 0x000fea000383ffff */
.L_x_77:
[----:B------:R-:W-:Y:S07]  /*9650*/  MOV R0, UR7 ;  /* 0x0000000700007c02 */ /* 0x000fee0008000f00 */
.L_x_169:
[----:B-1----:R1:W2:Y:S02]  /*9660*/  SYNCS.PHASECHK.TRANS64.TRYWAIT P0, [R0+URZ+0x88], R14 ;  /* 0x0000880e000075a7 */ /* 0x0022a400080011ff */
[----:B--2---:R-:W-:Y:S05]  /*9670*/  @!P0 NANOSLEEP.SYNCS 0x989680 ;  /* 0x009896800000895d */ /* 0x004fea0003900000 */
[----:B------:R-:W2:Y:S02]  /*9680*/  @!P0 SYNCS.PHASECHK.TRANS64 P0, [R0+URZ+0x88], R14 ;  /* 0x0000880e000085a7 */ /* 0x000ea400080010ff */
[----:B--2---:R-:W-:Y:S05]  /*9690*/  @!P0 BRA `(.L_x_169) ;  /* 0xfffffffc00f08947 */ /* 0x004fea000383ffff */
[----:B------:R-:W-:Y:S05]  /*96a0*/  BRA `(.L_x_170) ;  /* 0xffffffac00507947 */ /* 0x000fea000383ffff */
.L_x_78:
[----:B------:R-:W-:Y:S07]  /*96b0*/  MOV R0, UR7 ;  /* 0x0000000700007c02 */ /* 0x000fee0008000f00 */
.L_x_171:
[----:B-1----:R1:W2:Y:S02]  /*96c0*/  SYNCS.PHASECHK.TRANS64.TRYWAIT P0, [R0+URZ+0x90], R14 ;  /* 0x0000900e000075a7 */ /* 0x0022a400080011ff */
[----:B--2---:R-:W-:Y:S05]  /*96d0*/  @!P0 NANOSLEEP.SYNCS 0x989680 ;  /* 0x009896800000895d */ /* 0x004fea0003900000 */
[----:B------:R-:W2:Y:S02]  /*96e0*/  @!P0 SYNCS.PHASECHK.TRANS64 P0, [R0+URZ+0x90], R14 ;  /* 0x0000900e000085a7 */ /* 0x000ea400080010ff */
[----:B--2---:R-:W-:Y:S05]  /*96f0*/  @!P0 BRA `(.L_x_171) ;  /* 0xfffffffc00f08947 */ /* 0x004fea000383ffff */
[----:B------:R-:W-:Y:S05]  /*9700*/  BRA `(.L_x_172) ;  /* 0xffffffac00947947 */ /* 0x000fea000383ffff */
.L_x_79:
[----:B------:R-:W-:Y:S07]  /*9710*/  MOV R0, UR7 ;  /* 0x0000000700007c02 */ /* 0x000fee0008000f00 */
.L_x_173:
[----:B-1----:R1:W2:Y:S02]  /*9720*/  SYNCS.PHASECHK.TRANS64.TRYWAIT P0, [R0+URZ+0x98], R14 ;  /* 0x0000980e000075a7 */ /* 0x0022a400080011ff */
[----:B--2---:R-:W-:Y:S05]  /*9730*/  @!P0 NANOSLEEP.SYNCS 0x989680 ;  /* 0x009896800000895d */ /* 0x004fea0003900000 */
[----:B------:R-:W2:Y:S02]  /*9740*/  @!P0 SYNCS.PHASECHK.TRANS64 P0, [R0+URZ+0x98], R14 ;  /* 0x0000980e000085a7 */ /* 0x000ea400080010ff */
[----:B--2---:R-:W-:Y:S05]  /*9750*/  @!P0 BRA `(.L_x_173) ;  /* 0xfffffffc00f08947 */ /* 0x004fea000383ffff */
[----:B------:R-:W-:Y:S05]  /*9760*/  BRA `(.L_x_174) ;  /* 0xffffffb000187947 */ /* 0x000fea000383ffff */
.L_x_81:
[----:B------:R-:W-:-:S07]  /*9770*/  MOV R0, UR7 ;  /* 0x0000000700007c02 */ /* 0x000fce0008000f00 */
.L_x_175:
[----:B-1----:R1:W3:Y:S02]  /*9780*/  SYNCS.PHASECHK.TRANS64.TRYWAIT P0, [R0+URZ+0x80], R2 ;  /* 0x00008002000075a7 */ /* 0x0022e400080011ff */
[----:B---3--:R-:W-:Y:S05]  /*9790*/  @!P0 NANOSLEEP.SYNCS 0x989680 ;  /* 0x009896800000895d */ /* 0x008fea0003900000 */
[----:B------:R-:W3:Y:S02]  /*97a0*/  @!P0 SYNCS.PHASECHK.TRANS64 P0, [R0+URZ+0x80], R2 ;  /* 0x00008002000085a7 */ /* 0x000ee400080010ff */
[----:B---3--:R-:W-:Y:S05]  /*97b0*/  @!P0 BRA `(.L_x_175) ;  /* 0xfffffffc00f08947 */ /* 0x008fea000383ffff */
[----:B------:R-:W-:Y:S05]  /*97c0*/  BRA `(.L_x_176) ;  /* 0xffffffb000887947 */ /* 0x000fea000383ffff */
.L_x_82:
[----:B-1----:R-:W-:-:S07]  /*97d0*/  MOV R0, UR7 ;  /* 0x0000000700007c02 */ /* 0x002fce0008000f00 */
.L_x_177:
[----:B-1----:R1:W3:Y:S02]  /*97e0*/  SYNCS.PHASECHK.TRANS64.TRYWAIT P0, [R0+URZ+0x88], R2 ;  /* 0x00008802000075a7 */ /* 0x0022e400080011ff */
[----:B---3--:R-:W-:Y:S05]  /*97f0*/  @!P0 NANOSLEEP.SYNCS 0x989680 ;  /* 0x009896800000895d */ /* 0x008fea0003900000 */
[----:B------:R-:W3:Y:S02]  /*9800*/  @!P0 SYNCS.PHASECHK.TRANS64 P0, [R0+URZ+0x88], R2 ;  /* 0x00008802000085a7 */ /* 0x000ee400080010ff */
[----:B---3--:R-:W-:Y:S05]  /*9810*/  @!P0 BRA `(.L_x_177) ;  /* 0xfffffffc00f08947 */ /* 0x008fea000383ffff */
[----:B------:R-:W-:Y:S05]  /*9820*/  BRA `(.L_x_178) ;  /* 0xffffffb000787947 */ /* 0x000fea000383ffff */
.L_x_83:
[----:B-1----:R-:W-:-:S07]  /*9830*/  MOV R0, UR7 ;  /* 0x0000000700007c02 */ /* 0x002fce0008000f00 */
.L_x_179:
[----:B-1----:R1:W3:Y:S02]  /*9840*/  SYNCS.PHASECHK.TRANS64.TRYWAIT P0, [R0+URZ+0x90], R2 ;  /* 0x00009002000075a7 */ /* 0x0022e400080011ff */
[----:B---3--:R-:W-:Y:S05]  /*9850*/  @!P0 NANOSLEEP.SYNCS 0x989680 ;  /* 0x009896800000895d */ /* 0x008fea0003900000 */
[----:B------:R-:W3:Y:S02]  /*9860*/  @!P0 SYNCS.PHASECHK.TRANS64 P0, [R0+URZ+0x90], R2 ;  /* 0x00009002000085a7 */ /* 0x000ee400080010ff */
[----:B---3--:R-:W-:Y:S05]  /*9870*/  @!P0 BRA `(.L_x_179) ;  /* 0xfffffffc00f08947 */ /* 0x008fea000383ffff */
[----:B------:R-:W-:Y:S05]  /*9880*/  BRA `(.L_x_180) ;  /* 0xffffffb000687947 */ /* 0x000fea000383ffff */
.L_x_85:
[----:B--2---:R2:W4:Y:S02]  /*9890*/  SYNCS.PHASECHK.TRANS64.TRYWAIT P0, [R0+URZ+0xb0], R2 ;  /* 0x0000b002000075a7 */ /* 0x00452400080011ff */
[----:B----4-:R-:W-:Y:S05]  /*98a0*/  @!P0 NANOSLEEP.SYNCS 0x989680 ;  /* 0x009896800000895d */ /* 0x010fea0003900000 */
[----:B------:R-:W4:Y:S02]  /*98b0*/  @!P0 SYNCS.PHASECHK.TRANS64 P0, [R0+URZ+0xb0], R2 ;  /* 0x0000b002000085a7 */ /* 0x000f2400080010ff */
[----:B----4-:R-:W-:Y:S05]  /*98c0*/  @!P0 BRA `(.L_x_85) ;  /* 0xfffffffc00f08947 */ /* 0x010fea000383ffff */
[----:B------:R-:W-:Y:S05]  /*98d0*/  BRA `(.L_x_181) ;  /* 0xffffffb400347947 */ /* 0x000fea000383ffff */
.L_x_97:
[----:B-1----:R-:W-:Y:S04]  /*98e0*/  MOV R2, UR46 ;  /* 0x0000002e00027c02 */ /* 0x002fe80008000f00 */
[----:B------:R1:W4:Y:S03]  /*98f0*/  SYNCS.PHASECHK.TRANS64.TRYWAIT P1, [R2+URZ+0x60], R3 ;  /* 0x00006003020075a7 */ /* 0x00032600080211ff */
[----:B----4-:R-:W-:Y:S05]  /*9900*/  @!P1 NANOSLEEP.SYNCS 0x989680 ;  /* 0x009896800000995d */ /* 0x010fea0003900000 */
[----:B------:R-:W4:Y:S02]  /*9910*/  @!P1 SYNCS.PHASECHK.TRANS64 P1, [R2+URZ+0x60], R3 ;  /* 0x00006003020095a7 */ /* 0x000f2400080210ff */
[----:B----4-:R-:W-:Y:S05]  /*9920*/  @!P1 BRA `(.L_x_97) ;  /* 0xfffffffc00ec9947 */ /* 0x010fea000383ffff */
[----:B------:R-:W-:Y:S05]  /*9930*/  BRA `(.L_x_96) ;  /* 0xffffffc000547947 */ /* 0x000fea000383ffff */
.L_x_99:
[----:B-1----:R1:W2:Y:S02]  /*9940*/  SYNCS.PHASECHK.TRANS64.TRYWAIT P0, [R64+URZ+0xd0], R0 ;  /* 0x0000d000400075a7 */ /* 0x0022a400080011ff */
[----:B--2---:R-:W-:Y:S05]  /*9950*/  @!P0 NANOSLEEP.SYNCS 0x989680 ;  /* 0x009896800000895d */ /* 0x004fea0003900000 */
[----:B------:R-:W2:Y:S02]  /*9960*/  @!P0 SYNCS.PHASECHK.TRANS64 P0, [R64+URZ+0xd0], R0 ;  /* 0x0000d000400085a7 */ /* 0x000ea400080010ff */
[----:B--2---:R-:W-:Y:S05]  /*9970*/  @!P0 BRA `(.L_x_99) ;  /* 0xfffffffc00f08947 */ /* 0x004fea000383ffff */
[----:B------:R-:W-:Y:S05]  /*9980*/  BRA `(.L_x_98) ;  /* 0xffffffc0007c7947 */ /* 0x000fea000383ffff */
.L_x_108:
[----:B--2---:R2:W3:Y:S02]  /*9990*/  SYNCS.PHASECHK.TRANS64.TRYWAIT P0, [R2+URZ+0x60], R0 ;  /* 0x00006000020075a7 */ /* 0x0044e400080011ff */
[----:B---3--:R-:W-:Y:S05]  /*99a0*/  @!P0 NANOSLEEP.SYNCS 0x989680 ;  /* 0x009896800000895d */ /* 0x008fea0003900000 */
[----:B------:R-:W3:Y:S02]  /*99b0*/  @!P0 SYNCS.PHASECHK.TRANS64 P0, [R2+URZ+0x60], R0 ;  /* 0x00006000020085a7 */ /* 0x000ee400080010ff */
[----:B---3--:R-:W-:Y:S05]  /*99c0*/  @!P0 BRA `(.L_x_108) ;  /* 0xfffffffc00f08947 */ /* 0x008fea000383ffff */
[----:B------:R-:W-:Y:S05]  /*99d0*/  BRA `(.L_x_107) ;  /* 0xffffffcc00587947 */ /* 0x000fea000383ffff */
.L_x_116:
[----:B--2---:R2:W3:Y:S02]  /*99e0*/  SYNCS.PHASECHK.TRANS64.TRYWAIT P0, [R0+URZ+0x60], R6 ;  /* 0x00006006000075a7 */ /* 0x0044e400080011ff */
[----:B---3--:R-:W-:Y:S05]  /*99f0*/  @!P0 NANOSLEEP.SYNCS 0x989680 ;  /* 0x009896800000895d */ /* 0x008fea0003900000 */
[----:B------:R-:W3:Y:S02]  /*9a00*/  @!P0 SYNCS.PHASECHK.TRANS64 P0, [R0+URZ+0x60], R6 ;  /* 0x00006006000085a7 */ /* 0x000ee400080010ff */
[----:B---3--:R-:W-:Y:S05]  /*9a10*/  @!P0 BRA `(.L_x_116) ;  /* 0xfffffffc00f08947 */ /* 0x008fea000383ffff */
[----:B------:R-:W-:Y:S05]  /*9a20*/  BRA `(.L_x_115) ;  /* 0xffffffd800587947 */ /* 0x000fea000383ffff */
.L_x_124:
[----:B--2---:R2:W3:Y:S02]  /*9a30*/  SYNCS.PHASECHK.TRANS64.TRYWAIT P0, [R0+URZ+0x60], R5 ;  /* 0x00006005000075a7 */ /* 0x0044e400080011ff */
[----:B---3--:R-:W-:Y:S05]  /*9a40*/  @!P0 NANOSLEEP.SYNCS 0x989680 ;  /* 0x009896800000895d */ /* 0x008fea0003900000 */
[----:B------:R-:W3:Y:S02]  /*9a50*/  @!P0 SYNCS.PHASECHK.TRANS64 P0, [R0+URZ+0x60], R5 ;  /* 0x00006005000085a7 */ /* 0x000ee400080010ff */
[----:B---3--:R-:W-:Y:S05]  /*9a60*/  @!P0 BRA `(.L_x_124) ;  /* 0xfffffffc00f08947 */ /* 0x008fea000383ffff */
[----:B------:R-:W-:Y:S05]  /*9a70*/  BRA `(.L_x_123) ;  /* 0xffffffe400587947 */ /* 0x000fea000383ffff */
        .weak           $__internal_0_$__cuda_sm10x_tcgen05_guardrail_trap_col_being_dealloced_not_returned_by_alloc
        .type           $__internal_0_$__cuda_sm10x_tcgen05_guardrail_trap_col_being_dealloced_not_returned_by_alloc,@function
        .size           $__internal_0_$__cuda_sm10x_tcgen05_guardrail_trap_col_being_dealloced_not_returned_by_alloc,($__internal_1_$__cuda_sm10x_tcgen05_guardrail_trap_phase_invalid_during_alloc - $__internal_0_$__cuda_sm10x_tcgen05_guardrail_trap_col_being_dealloced_not_returned_by_alloc)
$__internal_0_$__cuda_sm10x_tcgen05_guardrail_trap_col_being_dealloced_not_returned_by_alloc:
[----:B------:R-:W-:Y:S05]  /*9a80*/  BPT.TRAP 0x1 ;  /* 0x000000040000795c */ /* 0x000fea0000300000 */
[----:B------:R-:W-:-:S04]  /*9a90*/  HFMA2 R3, -RZ, RZ, 0, 0 ;  /* 0x00000000ff037431 */ /* 0x000fc800000001ff */
[----:B------:R-:W-:Y:S05]  /*9aa0*/  RET.REL.NODEC R2 `(_ZN7cutlass13device_kernelINS_4gemm6kernel13GemmUniversalIN4cute5tupleIJiiiiEEENS1_10collective13CollectiveMmaINS1_35MainloopSm100TmaUmmaWarpSpecializedILi6ELi2ELi4ENS5_IJNS4_1CILi1EEESB_SB_EEEEENS5_IJNSA_ILi128EEESE_NSA_ILi64EEEEEENS_6half_tENS5_IJlSB_lEEESH_SI_NS4_8TiledMMAINS4_8MMA_AtomIJNS4_20SM100_MMA_F16BF16_SSISH_SH_fLi128ELi128ELNS4_4UMMA5MajorE0ELSN_0ELNSM_7ScaleInE0ELSO_0EEEEEENS4_6LayoutISC_NS5_IJNSA_ILi0EEESS_SS_EEEEENS5_IJNS4_10UnderscoreESV_SV_EEEEENS4_13SM90_TMA_LOADENS4_14ComposedLayoutINS4_7SwizzleILi3ELi4ELi3EEENS4_18smem_ptr_flag_bitsILi16EEENSR_INS5_IJNSA_ILi8EEESF_EEENS5_IJSF_SB_EEEEEEEvNS4_8identityESY_S18_vS19_EENS_8epilogue10collective18CollectiveEpilogueINS1B_23Sm100TmaWarpSpecializedILi4ELi2ELi32ELb1ELb0EEEJSG_NS5_IJNSR_ISE_SB_EENSR_INSA_ILi32EEESB_EEEEESH_SI_SH_SI_NS1B_6fusion15FusionCallbacksIS1F_NS1K_13LinCombEltActINS1B_6thread4ReLuESH_fSH_fLNS_15FloatRoundStyleE2EEESG_S1J_JEEENS4_5SM1004TMEM4LOAD26SM100_TMEM_LOAD_32dp32b32xESY_NSZ_INS10_ILi2ELi4ELi3EEES13_NSR_INS5_IJS14_S1H_EEENS5_IJS1H_SB_EEEEEEENS4_39AutoVectorizingCopyWithAssumedAlignmentILi128EEENS4_14SM90_TMA_STOREES20_S22_S22_EEEvvEEEEvNT_6ParamsE) ;  /* 0xffffff6402547950 */ /* 0x000fea0003c3ffff */
        .weak           $__internal_1_$__cuda_sm10x_tcgen05_guardrail_trap_phase_invalid_during_alloc
        .type           $__internal_1_$__cuda_sm10x_tcgen05_guardrail_trap_phase_invalid_during_alloc,@function
        .size           $__internal_1_$__cuda_sm10x_tcgen05_guardrail_trap_phase_invalid_during_alloc,($__internal_2_$__cuda_sm10x_tcgen05_guardrail_trap_unallocated_columns_being_dealloced - $__internal_1_$__cuda_sm10x_tcgen05_guardrail_trap_phase_invalid_during_alloc)
$__internal_1_$__cuda_sm10x_tcgen05_guardrail_trap_phase_invalid_during_alloc:
[----:B------:R-:W-:Y:S05]  /*9ab0*/  BPT.TRAP 0x1 ;  /* 0x000000040000795c */ /* 0x000fea0000300000 */
[----:B------:R-:W-:-:S04]  /*9ac0*/  MOV R3, 0x0 ;  /* 0x0000000000037802 */ /* 0x000fc80000000f00 */
[----:B------:R-:W-:Y:S05]  /*9ad0*/  RET.REL.NODEC R2 `(_ZN7cutlass13device_kernelINS_4gemm6kernel13GemmUniversalIN4cute5tupleIJiiiiEEENS1_10collective13CollectiveMmaINS1_35MainloopSm100TmaUmmaWarpSpecializedILi6ELi2ELi4ENS5_IJNS4_1CILi1EEESB_SB_EEEEENS5_IJNSA_ILi128EEESE_NSA_ILi64EEEEEENS_6half_tENS5_IJlSB_lEEESH_SI_NS4_8TiledMMAINS4_8MMA_AtomIJNS4_20SM100_MMA_F16BF16_SSISH_SH_fLi128ELi128ELNS4_4UMMA5MajorE0ELSN_0ELNSM_7ScaleInE0ELSO_0EEEEEENS4_6LayoutISC_NS5_IJNSA_ILi0EEESS_SS_EEEEENS5_IJNS4_10UnderscoreESV_SV_EEEEENS4_13SM90_TMA_LOADENS4_14ComposedLayoutINS4_7SwizzleILi3ELi4ELi3EEENS4_18smem_ptr_flag_bitsILi16EEENSR_INS5_IJNSA_ILi8EEESF_EEENS5_IJSF_SB_EEEEEEEvNS4_8identityESY_S18_vS19_EENS_8epilogue10collective18CollectiveEpilogueINS1B_23Sm100TmaWarpSpecializedILi4ELi2ELi32ELb1ELb0EEEJSG_NS5_IJNSR_ISE_SB_EENSR_INSA_ILi32EEESB_EEEEESH_SI_SH_SI_NS1B_6fusion15FusionCallbacksIS1F_NS1K_13LinCombEltActINS1B_6thread4ReLuESH_fSH_fLNS_15FloatRoundStyleE2EEESG_S1J_JEEENS4_5SM1004TMEM4LOAD26SM100_TMEM_LOAD_32dp32b32xESY_NSZ_INS10_ILi2ELi4ELi3EEES13_NSR_INS5_IJS14_S1H_EEENS5_IJS1H_SB_EEEEEEENS4_39AutoVectorizingCopyWithAssumedAlignmentILi128EEENS4_14SM90_TMA_STOREES20_S22_S22_EEEvvEEEEvNT_6ParamsE) ;  /* 0xffffff6402487950 */ /* 0x000fea0003c3ffff */
        .weak           $__internal_2_$__cuda_sm10x_tcgen05_guardrail_trap_unallocated_columns_being_dealloced
        .type           $__internal_2_$__cuda_sm10x_tcgen05_guardrail_trap_unallocated_columns_being_dealloced,@function
        .size           $__internal_2_$__cuda_sm10x_tcgen05_guardrail_trap_unallocated_columns_being_dealloced,(.L_x_183 - $__internal_2_$__cuda_sm10x_tcgen05_guardrail_trap_unallocated_columns_being_dealloced)
$__internal_2_$__cuda_sm10x_tcgen05_guardrail_trap_unallocated_columns_being_dealloced:
[----:B------:R-:W-:Y:S05]  /*9ae0*/  BPT.TRAP 0x1 ;  /* 0x000000040000795c */ /* 0x000fea0000300000 */
[----:B------:R-:W-:-:S04]  /*9af0*/  HFMA2 R3, -RZ, RZ, 0, 0 ;  /* 0x00000000ff037431 */ /* 0x000fc800000001ff */
[----:B------:R-:W-:Y:S05]  /*9b00*/  RET.REL.NODEC R2 `(_ZN7cutlass13device_kernelINS_4gemm6kernel13GemmUniversalIN4cute5tupleIJiiiiEEENS1_10collective13CollectiveMmaINS1_35MainloopSm100TmaUmmaWarpSpecializedILi6ELi2ELi4ENS5_IJNS4_1CILi1EEESB_SB_EEEEENS5_IJNSA_ILi128EEESE_NSA_ILi64EEEEEENS_6half_tENS5_IJlSB_lEEESH_SI_NS4_8TiledMMAINS4_8MMA_AtomIJNS4_20SM100_MMA_F16BF16_SSISH_SH_fLi128ELi128ELNS4_4UMMA5MajorE0ELSN_0ELNSM_7ScaleInE0ELSO_0EEEEEENS4_6LayoutISC_NS5_IJNSA_ILi0EEESS_SS_EEEEENS5_IJNS4_10UnderscoreESV_SV_EEEEENS4_13SM90_TMA_LOADENS4_14ComposedLayoutINS4_7SwizzleILi3ELi4ELi3EEENS4_18smem_ptr_flag_bitsILi16EEENSR_INS5_IJNSA_ILi8EEESF_EEENS5_IJSF_SB_EEEEEEEvNS4_8identityESY_S18_vS19_EENS_8epilogue10collective18CollectiveEpilogueINS1B_23Sm100TmaWarpSpecializedILi4ELi2ELi32ELb1ELb0EEEJSG_NS5_IJNSR_ISE_SB_EENSR_INSA_ILi32EEESB_EEEEESH_SI_SH_SI_NS1B_6fusion15FusionCallbacksIS1F_NS1K_13LinCombEltActINS1B_6thread4ReLuESH_fSH_fLNS_15FloatRoundStyleE2EEESG_S1J_JEEENS4_5SM1004TMEM4LOAD26SM100_TMEM_LOAD_32dp32b32xESY_NSZ_INS10_ILi2ELi4ELi3EEES13_NSR_INS5_IJS14_S1H_EEENS5_IJS1H_SB_EEEEEEENS4_39AutoVectorizingCopyWithAssumedAlignmentILi128EEENS4_14SM90_TMA_STOREES20_S22_S22_EEEvvEEEEvNT_6ParamsE) ;  /* 0xffffff64023c7950 */ /* 0x000fea0003c3ffff */
.L_x_182:
[----:B------:R-:W-:-:S00]  /*9b10*/  BRA `(.L_x_182) ;  /* 0xfffffffc00fc7947 */ /* 0x000fc0000383ffff */
[----:B------:R-:W-:-:S00]  /*9b20*/  NOP ;  /* 0x0000000000007918 */ /* 0x000fc00000000000 */
        /* <DEDUP_REMOVED lines=13> */
.L_x_183:


//--------------------- .nv.global.init           --------------------------
	.section	.nv.global.init,"aw",@progbits
.nv.global.init:
	.type		$str$27,@object
	.size		$str$27,($str$28 - $str$27)
$str$27:
        /*0000*/ 	.byte	0x28, 0x61, 0x64, 0x64, 0x72, 0x65, 0x73, 0x73, 0x20, 0x26, 0x20, 0x6d, 0x61, 0x73, 0x6b, 0x29
        /*0010*/ 	.byte	0x20, 0x3d, 0x3d, 0x20, 0x30, 0x00
	.type		$str$28,@object
	.size		$str$28,($str$26 - $str$28)
$str$28:
        /*0016*/ 	.byte	0x2f, 0x74, 0x6d, 0x70, 0x2f, 0x63, 0x75, 0x74, 0x6c, 0x61, 0x73, 0x73, 0x5f, 0x73, 0x77, 0x65
        /*0026*/ 	.byte	0x65, 0x70, 0x5f, 0x73, 0x72, 0x63, 0x2f, 0x69, 0x6e, 0x63, 0x6c, 0x75, 0x64, 0x65, 0x2f, 0x63
        /*0036*/ 	.byte	0x75, 0x74, 0x65, 0x2f, 0x70, 0x6f, 0x69, 0x6e, 0x74, 0x65, 0x72, 0x5f, 0x66, 0x6c, 0x61, 0x67
        /*0046*/ 	.byte	0x67, 0x65, 0x64, 0x2e, 0x68, 0x70, 0x70, 0x00
	.type		$str$26,@object
	.size		$str$26,($str$25 - $str$26)
$str$26:
        /*004e*/ 	.byte	0x2f, 0x74, 0x6d, 0x70, 0x2f, 0x63, 0x75, 0x74, 0x6c, 0x61, 0x73, 0x73, 0x5f, 0x73, 0x77, 0x65
        /*005e*/ 	.byte	0x65, 0x70, 0x5f, 0x73, 0x72, 0x63, 0x2f, 0x69, 0x6e, 0x63, 0x6c, 0x75, 0x64, 0x65, 0x2f, 0x63
        /*006e*/ 	.byte	0x75, 0x74, 0x65, 0x2f, 0x61, 0x74, 0x6f, 0x6d, 0x2f, 0x63, 0x6f, 0x70, 0x79, 0x5f, 0x74, 0x72
        /*007e*/ 	.byte	0x61, 0x69, 0x74, 0x73, 0x5f, 0x73, 0x6d, 0x31, 0x30, 0x30, 0x2e, 0x68, 0x70, 0x70, 0x00
	.type		$str$25,@object
	.size		$str$25,(__unnamed_1 - $str$25)
$str$25:
        /*008d*/ 	.byte	0x28, 0x28, 0x75, 0x69, 0x6e, 0x74, 0x33, 0x32, 0x5f, 0x74, 0x28, 0x74, 0x68, 0x72, 0x65, 0x61
        /*009d*/ 	.byte	0x64, 0x49, 0x64, 0x78, 0x2e, 0x78, 0x29, 0x20, 0x2f, 0x20, 0x33, 0x32, 0x29, 0x20, 0x25, 0x20
        /*00ad*/ 	.byte	0x34, 0x29, 0x20, 0x3d, 0x3d, 0x20, 0x28, 0x28, 0x28, 0x74, 0x6d, 0x65, 0x6d, 0x5f, 0x61, 0x64
        /*00bd*/ 	.byte	0x64, 0x72, 0x20, 0x3e, 0x3e, 0x20, 0x31, 0x36, 0x29, 0x20, 0x2f, 0x20, 0x33, 0x32, 0x29, 0x20
        /*00cd*/ 	.byte	0x25, 0x20, 0x34, 0x29, 0x00
	.type		__unnamed_1,@object
	.size		__unnamed_1,(__unnamed_2 - __unnamed_1)
__unnamed_1:
        /*00d2*/ 	.byte	0x61, 0x75, 0x74, 0x6f, 0x20, 0x63, 0x75, 0x74, 0x65, 0x3a, 0x3a, 0x61, 0x73, 0x5f, 0x70, 0x6f
        /* <DEDUP_REMOVED lines=24> */
        /*0262*/ 	.byte	0x3e, 0x3e, 0x3e, 0x3e, 0x5d, 0x00
	.type		__unnamed_2,@object
	.size		__unnamed_2,(.L_2 - __unnamed_2)
__unnamed_2:
        /* <DEDUP_REMOVED lines=42> */
        /*0508*/ 	.byte	0x3e, 0x3e, 0x5d, 0x00
.L_2:


//--------------------- .nv.shared._ZN7cutlass13device_kernelINS_4gemm6kernel13GemmUniversalIN4cute5tupleIJiiiiEEENS1_10collective13CollectiveMmaINS1_35MainloopSm100TmaUmmaWarpSpecializedILi6ELi2ELi4ENS5_IJNS4_1CILi1EEESB_SB_EEEEENS5_IJNSA_ILi128EEESE_NSA_ILi64EEEEEENS_6half_tENS5_IJlSB_lEEESH_SI_NS4_8TiledMMAINS4_8MMA_AtomIJNS4_20SM100_MMA_F16BF16_SSISH_SH_fLi128ELi128ELNS4_4UMMA5MajorE0ELSN_0ELNSM_7ScaleInE0ELSO_0EEEEEENS4_6LayoutISC_NS5_IJNSA_ILi0EEESS_SS_EEEEENS5_IJNS4_10UnderscoreESV_SV_EEEEENS4_13SM90_TMA_LOADENS4_14ComposedLayoutINS4_7SwizzleILi3ELi4ELi3EEENS4_18smem_ptr_flag_bitsILi16EEENSR_INS5_IJNSA_ILi8EEESF_EEENS5_IJSF_SB_EEEEEEEvNS4_8identityESY_S18_vS19_EENS_8epilogue10collective18CollectiveEpilogueINS1B_23Sm100TmaWarpSpecializedILi4ELi2ELi32ELb1ELb0EEEJSG_NS5_IJNSR_ISE_SB_EENSR_INSA_ILi32EEESB_EEEEESH_SI_SH_SI_NS1B_6fusion15FusionCallbacksIS1F_NS1K_13LinCombEltActINS1B_6thread4ReLuESH_fSH_fLNS_15FloatRoundStyleE2EEESG_S1J_JEEENS4_5SM1004TMEM4LOAD26SM100_TMEM_LOAD_32dp32b32xESY_NSZ_INS10_ILi2ELi4ELi3EEES13_NSR_INS5_IJS14_S1H_EEENS5_IJS1H_SB_EEEEEEENS4_39AutoVectorizingCopyWithAssumedAlignmentILi128EEENS4_14SM90_TMA_STOREES20_S22_S22_EEEvvEEEEvNT_6ParamsE --------------------------
	.section	.nv.shared._ZN7cutlass13device_kernelINS_4gemm6kernel13GemmUniversalIN4cute5tupleIJiiiiEEENS1_10collective13CollectiveMmaINS1_35MainloopSm100TmaUmmaWarpSpecializedILi6ELi2ELi4ENS5_IJNS4_1CILi1EEESB_SB_EEEEENS5_IJNSA_ILi128EEESE_NSA_ILi64EEEEEENS_6half_tENS5_IJlSB_lEEESH_SI_NS4_8TiledMMAINS4_8MMA_AtomIJNS4_20SM100_MMA_F16BF16_SSISH_SH_fLi128ELi128ELNS4_4UMMA5MajorE0ELSN_0ELNSM_7ScaleInE0ELSO_0EEEEEENS4_6LayoutISC_NS5_IJNSA_ILi0EEESS_SS_EEEEENS5_IJNS4_10UnderscoreESV_SV_EEEEENS4_13SM90_TMA_LOADENS4_14ComposedLayoutINS4_7SwizzleILi3ELi4ELi3EEENS4_18smem_ptr_flag_bitsILi16EEENSR_INS5_IJNSA_ILi8EEESF_EEENS5_IJSF_SB_EEEEEEEvNS4_8identityESY_S18_vS19_EENS_8epilogue10collective18CollectiveEpilogueINS1B_23Sm100TmaWarpSpecializedILi4ELi2ELi32ELb1ELb0EEEJSG_NS5_IJNSR_ISE_SB_EENSR_INSA_ILi32EEESB_EEEEESH_SI_SH_SI_NS1B_6fusion15FusionCallbacksIS1F_NS1K_13LinCombEltActINS1B_6thread4ReLuESH_fSH_fLNS_15FloatRoundStyleE2EEESG_S1J_JEEENS4_5SM1004TMEM4LOAD26SM100_TMEM_LOAD_32dp32b32xESY_NSZ_INS10_ILi2ELi4ELi3EEES13_NSR_INS5_IJS14_S1H_EEENS5_IJS1H_SB_EEEEEEENS4_39AutoVectorizingCopyWithAssumedAlignmentILi128EEENS4_14SM90_TMA_STOREES20_S22_S22_EEEvvEEEEvNT_6ParamsE,"aw",@nobits
	.sectionflags	@""
	.align	16
	.zero		1024


//--------------------- .nv.shared.reserved.0     --------------------------
	.section	.nv.shared.reserved.0,"aw",@nobits
	.weak		__nv_reservedSMEM_offset_0_alias
	.size		__nv_reservedSMEM_offset_0_alias, 0, 64
	.other		__nv_reservedSMEM_offset_0_alias,@"STO_CUDA_RESERVED_SHARED STV_DEFAULT"
__nv_reservedSMEM_offset_0_alias:
	.zero		0
.nv.shared.reserved.0:
	.zero		64
	.weak		__nv_reservedSMEM_tcgen05_partition
	.type		__nv_reservedSMEM_tcgen05_partition,@object
	.size		__nv_reservedSMEM_tcgen05_partition,(.L_0 - __nv_reservedSMEM_tcgen05_partition)
__nv_reservedSMEM_tcgen05_partition:
	.zero		32
.L_0:


//--------------------- .nv.global                --------------------------
	.section	.nv.global,"aw",@nobits
.nv.global:
	.type		_ZN39_INTERNAL_2c412d13_4_k_cu_0915348a_29394cute1_E,@object
	.size		_ZN39_INTERNAL_2c412d13_4_k_cu_0915348a_29394cute1_E,(_ZN39_INTERNAL_2c412d13_4_k_cu_0915348a_29394cuda3std3__45__cpo6cbeginE - _ZN39_INTERNAL_2c412d13_4_k_cu_0915348a_29394cute1_E)
_ZN39_INTERNAL_2c412d13_4_k_cu_0915348a_29394cute1_E:
	.zero		1
	.type		_ZN39_INTERNAL_2c412d13_4_k_cu_0915348a_29394cuda3std3__45__cpo6cbeginE,@object
	.size		_ZN39_INTERNAL_2c412d13_4_k_cu_0915348a_29394cuda3std3__45__cpo6cbeginE,(_ZN39_INTERNAL_2c412d13_4_k_cu_0915348a_29394cuda3std3__48in_placeE - _ZN39_INTERNAL_2c412d13_4_k_cu_0915348a_29394cuda3std3__45__cpo6cbeginE)
_ZN39_INTERNAL_2c412d13_4_k_cu_0915348a_29394cuda3std3__45__cpo6cbeginE:
	.zero		1
	.type		_ZN39_INTERNAL_2c412d13_4_k_cu_0915348a_29394cuda3std3__48in_placeE,@object
	.size		_ZN39_INTERNAL_2c412d13_4_k_cu_0915348a_29394cuda3std3__48in_placeE,(_ZN39_INTERNAL_2c412d13_4_k_cu_0915348a_29394cuda3std6ranges3__45__cpo9iter_moveE - _ZN39_INTERNAL_2c412d13_4_k_cu_0915348a_29394cuda3std3__48in_placeE)
_ZN39_INTERNAL_2c412d13_4_k_cu_0915348a_29394cuda3std3__48in_placeE:
	.zero		1
	.type		_ZN39_INTERNAL_2c412d13_4_k_cu_0915348a_29394cuda3std6ranges3__45__cpo9iter_moveE,@object
	.size		_ZN39_INTERNAL_2c412d13_4_k_cu_0915348a_29394cuda3std6ranges3__45__cpo9iter_moveE,(_ZN39_INTERNAL_2c412d13_4_k_cu_0915348a_29394cuda3std3__45__cpo5beginE - _ZN39_INTERNAL_2c412d13_4_k_cu_0915348a_29394cuda3std6ranges3__45__cpo9iter_moveE)
_ZN39_INTERNAL_2c412d13_4_k_cu_0915348a_29394cuda3std6ranges3__45__cpo9iter_moveE:
	.zero		1
	.type		_ZN39_INTERNAL_2c412d13_4_k_cu_0915348a_29394cuda3std3__45__cpo5beginE,@object
	.size		_ZN39_INTERNAL_2c412d13_4_k_cu_0915348a_29394cuda3std3__45__cpo5beginE,(_ZN39_INTERNAL_2c412d13_4_k_cu_0915348a_29394cuda3std3__441_GLOBAL__N__2c412d13_4_k_cu_0915348a_29396ignoreE - _ZN39_INTERNAL_2c412d13_4_k_cu_0915348a_29394cuda3std3__45__cpo5beginE)
_ZN39_INTERNAL_2c412d13_4_k_cu_0915348a_29394cuda3std3__45__cpo5beginE:
	.zero		1
	.type		_ZN39_INTERNAL_2c412d13_4_k_cu_0915348a_29394cuda3std3__441_GLOBAL__N__2c412d13_4_k_cu_0915348a_29396ignoreE,@object
	.size		_ZN39_INTERNAL_2c412d13_4_k_cu_0915348a_29394cuda3std3__441_GLOBAL__N__2c412d13_4_k_cu_0915348a_29396ignoreE,(_ZN39_INTERNAL_2c412d13_4_k_cu_0915348a_29394cute7productE - _ZN39_INTERNAL_2c412d13_4_k_cu_0915348a_29394cuda3std3__441_GLOBAL__N__2c412d13_4_k_cu_0915348a_29396ignoreE)
_ZN39_INTERNAL_2c412d13_4_k_cu_0915348a_29394cuda3std3__441_GLOBAL__N__2c412d13_4_k_cu_0915348a_29396ignoreE:
	.zero		1
	.type		_ZN39_INTERNAL_2c412d13_4_k_cu_0915348a_29394cute7productE,@object
	.size		_ZN39_INTERNAL_2c412d13_4_k_cu_0915348a_29394cute7productE,(_ZN39_INTERNAL_2c412d13_4_k_cu_0915348a_29394cuda3std3__45__cpo3endE - _ZN39_INTERNAL_2c412d13_4_k_cu_0915348a_29394cute7productE)
_ZN39_INTERNAL_2c412d13_4_k_cu_0915348a_29394cute7productE:
	.zero		1
	.type		_ZN39_INTERNAL_2c412d13_4_k_cu_0915348a_29394cuda3std3__45__cpo3endE,@object
	.size		_ZN39_INTERNAL_2c412d13_4_k_cu_0915348a_29394cuda3std3__45__cpo3endE,(_ZN39_INTERNAL_2c412d13_4_k_cu_0915348a_29394cuda3std3__419piecewise_constructE - _ZN39_INTERNAL_2c412d13_4_k_cu_0915348a_29394cuda3std3__45__cpo3endE)
_ZN39_INTERNAL_2c412d13_4_k_cu_0915348a_29394cuda3std3__45__cpo3endE:
	.zero		1
	.type		_ZN39_INTERNAL_2c412d13_4_k_cu_0915348a_29394cuda3std3__419piecewise_constructE,@object
	.size		_ZN39_INTERNAL_2c412d13_4_k_cu_0915348a_29394cuda3std3__419piecewise_constructE,(_ZN39_INTERNAL_2c412d13_4_k_cu_0915348a_29394cuda3std3__45__cpo4cendE - _ZN39_INTERNAL_2c412d13_4_k_cu_0915348a_29394cuda3std3__419piecewise_constructE)
_ZN39_INTERNAL_2c412d13_4_k_cu_0915348a_29394cuda3std3__419piecewise_constructE:
	.zero		1
	.type		_ZN39_INTERNAL_2c412d13_4_k_cu_0915348a_29394cuda3std3__45__cpo4cendE,@object
	.size		_ZN39_INTERNAL_2c412d13_4_k_cu_0915348a_29394cuda3std3__45__cpo4cendE,(_ZN39_INTERNAL_2c412d13_4_k_cu_0915348a_29394cuda3std6ranges3__45__cpo4swapE - _ZN39_INTERNAL_2c412d13_4_k_cu_0915348a_29394cuda3std3__45__cpo4cendE)
_ZN39_INTERNAL_2c412d13_4_k_cu_0915348a_29394cuda3std3__45__cpo4cendE:
	.zero		1
	.type		_ZN39_INTERNAL_2c412d13_4_k_cu_0915348a_29394cuda3std6ranges3__45__cpo4swapE,@object
	.size		_ZN39_INTERNAL_2c412d13_4_k_cu_0915348a_29394cuda3std6ranges3__45__cpo4swapE,(.L_10 - _ZN39_INTERNAL_2c412d13_4_k_cu_0915348a_29394cuda3std6ranges3__45__cpo4swapE)
_ZN39_INTERNAL_2c412d13_4_k_cu_0915348a_29394cuda3std6ranges3__45__cpo4swapE:
	.zero		1
.L_10:


//--------------------- .nv.constant0._ZN7cutlass13device_kernelINS_4gemm6kernel13GemmUniversalIN4cute5tupleIJiiiiEEENS1_10collective13CollectiveMmaINS1_35MainloopSm100TmaUmmaWarpSpecializedILi6ELi2ELi4ENS5_IJNS4_1CILi1EEESB_SB_EEEEENS5_IJNSA_ILi128EEESE_NSA_ILi64EEEEEENS_6half_tENS5_IJlSB_lEEESH_SI_NS4_8TiledMMAINS4_8MMA_AtomIJNS4_20SM100_MMA_F16BF16_SSISH_SH_fLi128ELi128ELNS4_4UMMA5MajorE0ELSN_0ELNSM_7ScaleInE0ELSO_0EEEEEENS4_6LayoutISC_NS5_IJNSA_ILi0EEESS_SS_EEEEENS5_IJNS4_10UnderscoreESV_SV_EEEEENS4_13SM90_TMA_LOADENS4_14ComposedLayoutINS4_7SwizzleILi3ELi4ELi3EEENS4_18smem_ptr_flag_bitsILi16EEENSR_INS5_IJNSA_ILi8EEESF_EEENS5_IJSF_SB_EEEEEEEvNS4_8identityESY_S18_vS19_EENS_8epilogue10collective18CollectiveEpilogueINS1B_23Sm100TmaWarpSpecializedILi4ELi2ELi32ELb1ELb0EEEJSG_NS5_IJNSR_ISE_SB_EENSR_INSA_ILi32EEESB_EEEEESH_SI_SH_SI_NS1B_6fusion15FusionCallbacksIS1F_NS1K_13LinCombEltActINS1B_6thread4ReLuESH_fSH_fLNS_15FloatRoundStyleE2EEESG_S1J_JEEENS4_5SM1004TMEM4LOAD26SM100_TMEM_LOAD_32dp32b32xESY_NSZ_INS10_ILi2ELi4ELi3EEES13_NSR_INS5_IJS14_S1H_EEENS5_IJS1H_SB_EEEEEEENS4_39AutoVectorizingCopyWithAssumedAlignmentILi128EEENS4_14SM90_TMA_STOREES20_S22_S22_EEEvvEEEEvNT_6ParamsE --------------------------
	.section	.nv.constant0._ZN7cutlass13device_kernelINS_4gemm6kernel13GemmUniversalIN4cute5tupleIJiiiiEEENS1_10collective13CollectiveMmaINS1_35MainloopSm100TmaUmmaWarpSpecializedILi6ELi2ELi4ENS5_IJNS4_1CILi1EEESB_SB_EEEEENS5_IJNSA_ILi128EEESE_NSA_ILi64EEEEEENS_6half_tENS5_IJlSB_lEEESH_SI_NS4_8TiledMMAINS4_8MMA_AtomIJNS4_20SM100_MMA_F16BF16_SSISH_SH_fLi128ELi128ELNS4_4UMMA5MajorE0ELSN_0ELNSM_7ScaleInE0ELSO_0EEEEEENS4_6LayoutISC_NS5_IJNSA_ILi0EEESS_SS_EEEEENS5_IJNS4_10UnderscoreESV_SV_EEEEENS4_13SM90_TMA_LOADENS4_14ComposedLayoutINS4_7SwizzleILi3ELi4ELi3EEENS4_18smem_ptr_flag_bitsILi16EEENSR_INS5_IJNSA_ILi8EEESF_EEENS5_IJSF_SB_EEEEEEEvNS4_8identityESY_S18_vS19_EENS_8epilogue10collective18CollectiveEpilogueINS1B_23Sm100TmaWarpSpecializedILi4ELi2ELi32ELb1ELb0EEEJSG_NS5_IJNSR_ISE_SB_EENSR_INSA_ILi32EEESB_EEEEESH_SI_SH_SI_NS1B_6fusion15FusionCallbacksIS1F_NS1K_13LinCombEltActINS1B_6thread4ReLuESH_fSH_fLNS_15FloatRoundStyleE2EEESG_S1J_JEEENS4_5SM1004TMEM4LOAD26SM100_TMEM_LOAD_32dp32b32xESY_NSZ_INS10_ILi2ELi4ELi3EEES13_NSR_INS5_IJS14_S1H_EEENS5_IJS1H_SB_EEEEEEENS4_39AutoVectorizingCopyWithAssumedAlignmentILi128EEENS4_14SM90_TMA_STOREES20_S22_S22_EEEvvEEEEvNT_6ParamsE,"a",@progbits
	.sectionflags	@""
	.align	4
.nv.constant0._ZN7cutlass13device_kernelINS_4gemm6kernel13GemmUniversalIN4cute5tupleIJiiiiEEENS1_10collective13CollectiveMmaINS1_35MainloopSm100TmaUmmaWarpSpecializedILi6ELi2ELi4ENS5_IJNS4_1CILi1EEESB_SB_EEEEENS5_IJNSA_ILi128EEESE_NSA_ILi64EEEEEENS_6half_tENS5_IJlSB_lEEESH_SI_NS4_8TiledMMAINS4_8MMA_AtomIJNS4_20SM100_MMA_F16BF16_SSISH_SH_fLi128ELi128ELNS4_4UMMA5MajorE0ELSN_0ELNSM_7ScaleInE0ELSO_0EEEEEENS4_6LayoutISC_NS5_IJNSA_ILi0EEESS_SS_EEEEENS5_IJNS4_10UnderscoreESV_SV_EEEEENS4_13SM90_TMA_LOADENS4_14ComposedLayoutINS4_7SwizzleILi3ELi4ELi3EEENS4_18smem_ptr_flag_bitsILi16EEENSR_INS5_IJNSA_ILi8EEESF_EEENS5_IJSF_SB_EEEEEEEvNS4_8identityESY_S18_vS19_EENS_8epilogue10collective18CollectiveEpilogueINS1B_23Sm100TmaWarpSpecializedILi4ELi2ELi32ELb1ELb0EEEJSG_NS5_IJNSR_ISE_SB_EENSR_INSA_ILi32EEESB_EEEEESH_SI_SH_SI_NS1B_6fusion15FusionCallbacksIS1F_NS1K_13LinCombEltActINS1B_6thread4ReLuESH_fSH_fLNS_15FloatRoundStyleE2EEESG_S1J_JEEENS4_5SM1004TMEM4LOAD26SM100_TMEM_LOAD_32dp32b32xESY_NSZ_INS10_ILi2ELi4ELi3EEES13_NSR_INS5_IJS14_S1H_EEENS5_IJS1H_SB_EEEEEEENS4_39AutoVectorizingCopyWithAssumedAlignmentILi128EEENS4_14SM90_TMA_STOREES20_S22_S22_EEEvvEEEEvNT_6ParamsE:
	.zero		2944


//--------------------- SYMBOLS --------------------------

	.type		.nv.reservedSmem.offset0,@object
	.size		.nv.reservedSmem.offset0,0x4
	.type		.nv.reservedSmem.cap,@object
	.size		.nv.reservedSmem.cap,0x4
	.type		__assertfail,@function
